	.target	sm_90a

	.elftype	@"ET_EXEC"


//--------------------- .note.nv.tkinfo           --------------------------
	.section	.note.nv.tkinfo,"",@"SHT_NOTE"
	.sectionflags	@"SHF_NOTE_NV_TKINFO"
	.tkinfo
        /*0018*/ 	.word	0x00000002
        /*0030*/ 	.string	""
        /*0030*/ 	.string	"ptxas"
        /*0030*/ 	.string	"Cuda compilation tools, release 13.0, V13.0.88"
        /*0030*/ 	.string	"Build cuda_13.0.r13.0/compiler.36424714_0"
        /*0030*/ 	.string	"-arch sm_90a -m 64 "



//--------------------- .note.nv.cuinfo           --------------------------
	.section	.note.nv.cuinfo,"",@"SHT_NOTE"
	.sectionflags	@"SHF_NOTE_NV_CUINFO"
        /*0018*/ 	.short	0x0002
        /*001a*/ 	.short	0x005a
        /*001c*/ 	.short	0x0082
	.zero		2


//--------------------- .nv.info                  --------------------------
	.section	.nv.info,"",@"SHT_CUDA_INFO"
	.align	4


	//----- nvinfo : EIATTR_REGCOUNT
	.align		4
        /*0000*/ 	.byte	0x04, 0x2f
        /*0002*/ 	.short	(.L_15 - .L_14)
	.align		4
.L_14:
        /*0004*/ 	.word	index@(_ZN7cutlass13device_kernelINS_4gemm6kernel13GemmUniversalIN4cute5tupleIJiiiiEEENS1_10collective13CollectiveMmaINS1_34MainloopSm90TmaGmmaWarpSpecializedILi6ENS5_IJNS4_1CILi1EEESB_SB_EEENS1_35KernelTmaWarpSpecializedCooperativeEEENS5_IJNSA_ILi512EEENSA_ILi64EEENSA_ILi32EEEEEENS_6half_tENS5_IJlSB_lEEESJ_SK_NS4_8TiledMMAINS4_8MMA_AtomIJNS4_4SM904GMMA25MMA_64x64x16_F32F16F16_SSILNSO_5MajorE0ELSQ_0ELNSO_7ScaleInE1ELSR_1EEEEEENS4_6LayoutINS5_IJNSA_ILi2EEESB_SB_EEENS5_IJSB_NSA_ILi0EEESX_EEEEENS5_IJNS4_10UnderscoreES10_S10_EEEEENS4_13SM90_TMA_LOADENS4_14ComposedLayoutINS4_7SwizzleILi2ELi4ELi3EEENS4_18smem_ptr_flag_bitsILi16EEENSU_INS5_IJNSA_ILi8EEESH_EEENS5_IJSH_SB_EEEEEEEvNS4_8identityES13_S1D_vS1E_EENS_8epilogue10collective6detail29Sm90TmaWarpSpecializedAdapterINS1H_15DefaultEpilogueISJ_SK_SK_NS1G_6thread17LinearCombinationISJ_Li1EffLNS1L_9ScaleType4KindE0ELNS_15FloatRoundStyleE2ESJ_EENS1_15EpilogueDefaultEEEEEvvEEEEvNT_6ParamsE)
        /*0008*/ 	.word	0x000000a8


	//----- nvinfo : EIATTR_FRAME_SIZE
	.align		4
.L_15:
        /*000c*/ 	.byte	0x04, 0x11
        /*000e*/ 	.short	(.L_17 - .L_16)
	.align		4
.L_16:
        /*0010*/ 	.word	index@(_ZN7cutlass13device_kernelINS_4gemm6kernel13GemmUniversalIN4cute5tupleIJiiiiEEENS1_10collective13CollectiveMmaINS1_34MainloopSm90TmaGmmaWarpSpecializedILi6ENS5_IJNS4_1CILi1EEESB_SB_EEENS1_35KernelTmaWarpSpecializedCooperativeEEENS5_IJNSA_ILi512EEENSA_ILi64EEENSA_ILi32EEEEEENS_6half_tENS5_IJlSB_lEEESJ_SK_NS4_8TiledMMAINS4_8MMA_AtomIJNS4_4SM904GMMA25MMA_64x64x16_F32F16F16_SSILNSO_5MajorE0ELSQ_0ELNSO_7ScaleInE1ELSR_1EEEEEENS4_6LayoutINS5_IJNSA_ILi2EEESB_SB_EEENS5_IJSB_NSA_ILi0EEESX_EEEEENS5_IJNS4_10UnderscoreES10_S10_EEEEENS4_13SM90_TMA_LOADENS4_14ComposedLayoutINS4_7SwizzleILi2ELi4ELi3EEENS4_18smem_ptr_flag_bitsILi16EEENSU_INS5_IJNSA_ILi8EEESH_EEENS5_IJSH_SB_EEEEEEEvNS4_8identityES13_S1D_vS1E_EENS_8epilogue10collective6detail29Sm90TmaWarpSpecializedAdapterINS1H_15DefaultEpilogueISJ_SK_SK_NS1G_6thread17LinearCombinationISJ_Li1EffLNS1L_9ScaleType4KindE0ELNS_15FloatRoundStyleE2ESJ_EENS1_15EpilogueDefaultEEEEEvvEEEEvNT_6ParamsE)
        /*0014*/ 	.word	0x00000000


	//----- nvinfo : EIATTR_MIN_STACK_SIZE
	.align		4
.L_17:
        /*0018*/ 	.byte	0x04, 0x12
        /*001a*/ 	.short	(.L_19 - .L_18)
	.align		4
.L_18:
        /*001c*/ 	.word	index@(_ZN7cutlass13device_kernelINS_4gemm6kernel13GemmUniversalIN4cute5tupleIJiiiiEEENS1_10collective13CollectiveMmaINS1_34MainloopSm90TmaGmmaWarpSpecializedILi6ENS5_IJNS4_1CILi1EEESB_SB_EEENS1_35KernelTmaWarpSpecializedCooperativeEEENS5_IJNSA_ILi512EEENSA_ILi64EEENSA_ILi32EEEEEENS_6half_tENS5_IJlSB_lEEESJ_SK_NS4_8TiledMMAINS4_8MMA_AtomIJNS4_4SM904GMMA25MMA_64x64x16_F32F16F16_SSILNSO_5MajorE0ELSQ_0ELNSO_7ScaleInE1ELSR_1EEEEEENS4_6LayoutINS5_IJNSA_ILi2EEESB_SB_EEENS5_IJSB_NSA_ILi0EEESX_EEEEENS5_IJNS4_10UnderscoreES10_S10_EEEEENS4_13SM90_TMA_LOADENS4_14ComposedLayoutINS4_7SwizzleILi2ELi4ELi3EEENS4_18smem_ptr_flag_bitsILi16EEENSU_INS5_IJNSA_ILi8EEESH_EEENS5_IJSH_SB_EEEEEEEvNS4_8identityES13_S1D_vS1E_EENS_8epilogue10collective6detail29Sm90TmaWarpSpecializedAdapterINS1H_15DefaultEpilogueISJ_SK_SK_NS1G_6thread17LinearCombinationISJ_Li1EffLNS1L_9ScaleType4KindE0ELNS_15FloatRoundStyleE2ESJ_EENS1_15EpilogueDefaultEEEEEvvEEEEvNT_6ParamsE)
        /*0020*/ 	.word	0x00000000
.L_19:


//--------------------- .nv.compat                --------------------------
	.section	.nv.compat,"",@"SHT_CUDA_COMPAT_INFO"
	.align	4
        /*0000*/ 	.byte	0x02, 0x09, 0x01, 0x00, 0x02, 0x02, 0x04, 0x00, 0x02, 0x05, 0x05, 0x00, 0x03, 0x07, 0x01, 0x01
        /*0010*/ 	.byte	0x02, 0x03, 0x01, 0x00, 0x02, 0x06, 0x01, 0x00, 0x04, 0x0b, 0x08, 0x00, 0x00, 0x00, 0x00, 0x00
        /*0020*/ 	.byte	0x00, 0x00, 0x00, 0x00


//--------------------- .nv.info._ZN7cutlass13device_kernelINS_4gemm6kernel13GemmUniversalIN4cute5tupleIJiiiiEEENS1_10collective13CollectiveMmaINS1_34MainloopSm90TmaGmmaWarpSpecializedILi6ENS5_IJNS4_1CILi1EEESB_SB_EEENS1_35KernelTmaWarpSpecializedCooperativeEEENS5_IJNSA_ILi512EEENSA_ILi64EEENSA_ILi32EEEEEENS_6half_tENS5_IJlSB_lEEESJ_SK_NS4_8TiledMMAINS4_8MMA_AtomIJNS4_4SM904GMMA25MMA_64x64x16_F32F16F16_SSILNSO_5MajorE0ELSQ_0ELNSO_7ScaleInE1ELSR_1EEEEEENS4_6LayoutINS5_IJNSA_ILi2EEESB_SB_EEENS5_IJSB_NSA_ILi0EEESX_EEEEENS5_IJNS4_10UnderscoreES10_S10_EEEEENS4_13SM90_TMA_LOADENS4_14ComposedLayoutINS4_7SwizzleILi2ELi4ELi3EEENS4_18smem_ptr_flag_bitsILi16EEENSU_INS5_IJNSA_ILi8EEESH_EEENS5_IJSH_SB_EEEEEEEvNS4_8identityES13_S1D_vS1E_EENS_8epilogue10collective6detail29Sm90TmaWarpSpecializedAdapterINS1H_15DefaultEpilogueISJ_SK_SK_NS1G_6thread17LinearCombinationISJ_Li1EffLNS1L_9ScaleType4KindE0ELNS_15FloatRoundStyleE2ESJ_EENS1_15EpilogueDefaultEEEEEvvEEEEvNT_6ParamsE --------------------------
	.section	.nv.info._ZN7cutlass13device_kernelINS_4gemm6kernel13GemmUniversalIN4cute5tupleIJiiiiEEENS1_10collective13CollectiveMmaINS1_34MainloopSm90TmaGmmaWarpSpecializedILi6ENS5_IJNS4_1CILi1EEESB_SB_EEENS1_35KernelTmaWarpSpecializedCooperativeEEENS5_IJNSA_ILi512EEENSA_ILi64EEENSA_ILi32EEEEEENS_6half_tENS5_IJlSB_lEEESJ_SK_NS4_8TiledMMAINS4_8MMA_AtomIJNS4_4SM904GMMA25MMA_64x64x16_F32F16F16_SSILNSO_5MajorE0ELSQ_0ELNSO_7ScaleInE1ELSR_1EEEEEENS4_6LayoutINS5_IJNSA_ILi2EEESB_SB_EEENS5_IJSB_NSA_ILi0EEESX_EEEEENS5_IJNS4_10UnderscoreES10_S10_EEEEENS4_13SM90_TMA_LOADENS4_14ComposedLayoutINS4_7SwizzleILi2ELi4ELi3EEENS4_18smem_ptr_flag_bitsILi16EEENSU_INS5_IJNSA_ILi8EEESH_EEENS5_IJSH_SB_EEEEEEEvNS4_8identityES13_S1D_vS1E_EENS_8epilogue10collective6detail29Sm90TmaWarpSpecializedAdapterINS1H_15DefaultEpilogueISJ_SK_SK_NS1G_6thread17LinearCombinationISJ_Li1EffLNS1L_9ScaleType4KindE0ELNS_15FloatRoundStyleE2ESJ_EENS1_15EpilogueDefaultEEEEEvvEEEEvNT_6ParamsE,"",@"SHT_CUDA_INFO"
	.sectionflags	@""
	.align	4


	//----- nvinfo : EIATTR_CUDA_API_VERSION
	.align		4
        /*0000*/ 	.byte	0x04, 0x37
        /*0002*/ 	.short	(.L_21 - .L_20)
.L_20:
        /*0004*/ 	.word	0x00000082


	//----- nvinfo : EIATTR_KPARAM_INFO
	.align		4
.L_21:
        /*0008*/ 	.byte	0x04, 0x17
        /*000a*/ 	.short	(.L_23 - .L_22)
.L_22:
        /*000c*/ 	.word	0x00000000
        /*0010*/ 	.short	0x0000
        /*0012*/ 	.short	0x0070
        /*0014*/ 	.byte	0x00, 0xf0, 0x01, 0x10


	//----- nvinfo : EIATTR_SPARSE_MMA_MASK
	.align		4
.L_23:
        /*0018*/ 	.byte	0x03, 0x50
        /*001a*/ 	.short	0x0000


	//----- nvinfo : EIATTR_MAXREG_COUNT
	.align		4
        /*001c*/ 	.byte	0x03, 0x1b
        /*001e*/ 	.short	0x00a8


	//----- nvinfo : EIATTR_NUM_BARRIERS
	.align		4
        /*0020*/ 	.byte	0x02, 0x4c
        /*0022*/ 	.byte	0x01
	.zero		1


	//----- nvinfo : EIATTR_EXTERNS
	.align		4
        /*0024*/ 	.byte	0x04, 0x0f
        /*0026*/ 	.short	(.L_25 - .L_24)


	//   ....[0]....
	.align		4
.L_24:
        /*0028*/ 	.word	index@(__assertfail)


	//----- nvinfo : EIATTR_MERCURY_ISA_VERSION
	.align		4
.L_25:
        /*002c*/ 	.byte	0x03, 0x5f
        /*002e*/ 	.short	0x0101


	//----- nvinfo : EIATTR_INT_WARP_WIDE_INSTR_OFFSETS
	.align		4
        /*0030*/ 	.byte	0x04, 0x31
        /*0032*/ 	.short	(.L_27 - .L_26)


	//   ....[0]....
.L_26:
        /*0034*/ 	.word	0x00000410


	//   ....[1]....
        /*0038*/ 	.word	0x00000420


	//   ....[2]....
        /*003c*/ 	.word	0x00000510


	//----- nvinfo : EIATTR_COOP_GROUP_MASK_REGIDS
	.align		4
.L_27:
        /*0040*/ 	.byte	0x04, 0x29
        /*0042*/ 	.short	(.L_29 - .L_28)


	//   ....[0]....
.L_28:
        /*0044*/ 	.word	0xffffffff


	//   ....[1]....
        /*0048*/ 	.word	0xffffffff


	//   ....[2]....
        /*004c*/ 	.word	0xffffffff


	//   ....[3]....
        /*0050*/ 	.word	0xffffffff


	//   ....[4]....
        /*0054*/ 	.word	0xffffffff


	//----- nvinfo : EIATTR_COOP_GROUP_INSTR_OFFSETS
	.align		4
.L_29:
        /*0058*/ 	.byte	0x04, 0x28
        /*005a*/ 	.short	(.L_31 - .L_30)


	//   ....[0]....
.L_30:
        /*005c*/ 	.word	0x00000060


	//   ....[1]....
        /*0060*/ 	.word	0x00000070


	//   ....[2]....
        /*0064*/ 	.word	0x00000130


	//   ....[3]....
        /*0068*/ 	.word	0x00000300


	//   ....[4]....
        /*006c*/ 	.word	0x00000fc0


	//----- nvinfo : EIATTR_REG_RECONFIG
	.align		4
.L_31:
        /*0070*/ 	.byte	0x01, 0x54
	.zero		2


	//----- nvinfo : EIATTR_SYSCALL_OFFSETS
	.align		4
        /*0074*/ 	.byte	0x04, 0x46
        /*0076*/ 	.short	(.L_33 - .L_32)


	//   ....[0]....
.L_32:
        /*0078*/ 	.word	0x00001180


	//----- nvinfo : EIATTR_MBARRIER_INSTR_OFFSETS
	.align		4
.L_33:
        /*007c*/ 	.byte	0x04, 0x39
        /*007e*/ 	.short	(.L_35 - .L_34)


	//   ....[0]....
.L_34:
        /*0080*/ 	.word	0x00000230
        /*0084*/ 	.word	0x000000ff
        /*0088*/ 	.word	0x00000000
        /*008c*/ 	.short	0x0100
        /*008e*/ 	.byte	0x08
	.zero		1


	//   ....[1]....
        /*0090*/ 	.word	0x00000240
        /*0094*/ 	.word	0x000000ff
        /*0098*/ 	.word	0x00000030
        /*009c*/ 	.short	0x0100
        /*009e*/ 	.byte	0x08
	.zero		1


	//   ....[2]....
        /*00a0*/ 	.word	0x00000250
        /*00a4*/ 	.word	0x000000ff
        /*00a8*/ 	.word	0x00000008
        /*00ac*/ 	.short	0x0100
        /*00ae*/ 	.byte	0x08
	.zero		1


	//   ....[3]....
        /*00b0*/ 	.word	0x00000260
        /*00b4*/ 	.word	0x000000ff
        /*00b8*/ 	.word	0x00000038
        /*00bc*/ 	.short	0x0100
        /*00be*/ 	.byte	0x08
	.zero		1


	//   ....[4]....
        /*00c0*/ 	.word	0x00000270
        /*00c4*/ 	.word	0x000000ff
        /*00c8*/ 	.word	0x00000010
        /*00cc*/ 	.short	0x0100
        /*00ce*/ 	.byte	0x08
	.zero		1


	//   ....[5]....
        /*00d0*/ 	.word	0x00000280
        /*00d4*/ 	.word	0x000000ff
        /*00d8*/ 	.word	0x00000040
        /*00dc*/ 	.short	0x0100
        /*00de*/ 	.byte	0x08
	.zero		1


	//   ....[6]....
        /*00e0*/ 	.word	0x00000290
        /*00e4*/ 	.word	0x000000ff
        /*00e8*/ 	.word	0x00000018
        /*00ec*/ 	.short	0x0100
        /*00ee*/ 	.byte	0x08
	.zero		1


	//   ....[7]....
        /*00f0*/ 	.word	0x000002a0
        /*00f4*/ 	.word	0x000000ff
        /*00f8*/ 	.word	0x00000048
        /*00fc*/ 	.short	0x0100
        /*00fe*/ 	.byte	0x08
	.zero		1


	//   ....[8]....
        /*0100*/ 	.word	0x000002b0
        /*0104*/ 	.word	0x000000ff
        /*0108*/ 	.word	0x00000020
        /*010c*/ 	.short	0x0100
        /*010e*/ 	.byte	0x08
	.zero		1


	//   ....[9]....
        /*0110*/ 	.word	0x000002c0
        /*0114*/ 	.word	0x000000ff
        /*0118*/ 	.word	0x00000050
        /*011c*/ 	.short	0x0100
        /*011e*/ 	.byte	0x08
	.zero		1


	//   ....[10]....
        /*0120*/ 	.word	0x000002d0
        /*0124*/ 	.word	0x000000ff
        /*0128*/ 	.word	0x00000028
        /*012c*/ 	.short	0x0100
        /*012e*/ 	.byte	0x08
	.zero		1


	//   ....[11]....
        /*0130*/ 	.word	0x000002e0
        /*0134*/ 	.word	0x000000ff
        /*0138*/ 	.word	0x00000058
        /*013c*/ 	.short	0x0100
        /*013e*/ 	.byte	0x08
	.zero		1


	//   ....[12]....
        /*0140*/ 	.word	0x00000580
        /*0144*/ 	.word	0x000000ff
        /*0148*/ 	.word	0x00000070
        /*014c*/ 	.short	0x0100
        /*014e*/ 	.byte	0x06
	.zero		1


	//   ....[13]....
        /*0150*/ 	.word	0x000005e0
        /*0154*/ 	.word	0x000000ff
        /*0158*/ 	.word	0x00000078
        /*015c*/ 	.short	0x0100
        /*015e*/ 	.byte	0x06
	.zero		1


	//   ....[14]....
        /*0160*/ 	.word	0x00001200
        /*0164*/ 	.word	0x00000003
        /*0168*/ 	.word	0x00000000
        /*016c*/ 	.short	0x010a
        /*016e*/ 	.byte	0x3f
	.zero		1


	//   ....[15]....
        /*0170*/ 	.word	0x00001240
        /*0174*/ 	.word	0x00000003
        /*0178*/ 	.word	0x00000000
        /*017c*/ 	.short	0x010a
        /*017e*/ 	.byte	0x3f
	.zero		1


	//   ....[16]....
        /*0180*/ 	.word	0x00001720
        /*0184*/ 	.word	0x000000ff
        /*0188*/ 	.word	0x00000000
        /*018c*/ 	.short	0x010a
        /*018e*/ 	.byte	0x08
	.zero		1


	//   ....[17]....
        /*0190*/ 	.word	0x00001760
        /*0194*/ 	.word	0x000000ff
        /*0198*/ 	.word	0x00000000
        /*019c*/ 	.short	0x010a
        /*019e*/ 	.byte	0x08
	.zero		1


	//   ....[18]....
        /*01a0*/ 	.word	0x00001b20
        /*01a4*/ 	.word	0x000000ff
        /*01a8*/ 	.word	0x00000000
        /*01ac*/ 	.short	0x0101
        /*01ae*/ 	.byte	0x08
	.zero		1


	//   ....[19]....
        /*01b0*/ 	.word	0x00001cd0
        /*01b4*/ 	.word	0x00000000
        /*01b8*/ 	.word	0x00000000
        /*01bc*/ 	.short	0x0101
        /*01be*/ 	.byte	0x3f
	.zero		1


	//   ....[20]....
        /*01c0*/ 	.word	0x0000d540
        /*01c4*/ 	.word	0x0000000e
        /*01c8*/ 	.word	0x00000030
        /*01cc*/ 	.short	0x010a
        /*01ce*/ 	.byte	0x3f
	.zero		1


	//   ....[21]....
        /*01d0*/ 	.word	0x0000d8c0
        /*01d4*/ 	.word	0x00000006
        /*01d8*/ 	.word	0x00000078
        /*01dc*/ 	.short	0x0101
        /*01de*/ 	.byte	0x3f
	.zero		1


	//   ....[22]....
        /*01e0*/ 	.word	0x0000dff0
        /*01e4*/ 	.word	0x00000007
        /*01e8*/ 	.word	0x00000000
        /*01ec*/ 	.short	0x010a
        /*01ee*/ 	.byte	0x3f
	.zero		1


	//   ....[23]....
        /*01f0*/ 	.word	0x0000e070
        /*01f4*/ 	.word	0x00000009
        /*01f8*/ 	.word	0x00000000
        /*01fc*/ 	.short	0x010a
        /*01fe*/ 	.byte	0x3f
	.zero		1


	//   ....[24]....
        /*0200*/ 	.word	0x0000e100
        /*0204*/ 	.word	0x00000006
        /*0208*/ 	.word	0x00000000
        /*020c*/ 	.short	0x010a
        /*020e*/ 	.byte	0x3f
	.zero		1


	//   ....[25]....
        /*0210*/ 	.word	0x0000e190
        /*0214*/ 	.word	0x00000009
        /*0218*/ 	.word	0x00000000
        /*021c*/ 	.short	0x010a
        /*021e*/ 	.byte	0x3f
	.zero		1


	//   ....[26]....
        /*0220*/ 	.word	0x0000e220
        /*0224*/ 	.word	0x00000006
        /*0228*/ 	.word	0x00000000
        /*022c*/ 	.short	0x010a
        /*022e*/ 	.byte	0x3f
	.zero		1


	//   ....[27]....
        /*0230*/ 	.word	0x0000e2b0
        /*0234*/ 	.word	0x00000003
        /*0238*/ 	.word	0x00000000
        /*023c*/ 	.short	0x010a
        /*023e*/ 	.byte	0x3f
	.zero		1


	//   ....[28]....
        /*0240*/ 	.word	0x0000e310
        /*0244*/ 	.word	0x00000003
        /*0248*/ 	.word	0x00000000
        /*024c*/ 	.short	0x010a
        /*024e*/ 	.byte	0x3f
	.zero		1


	//   ....[29]....
        /*0250*/ 	.word	0x0000e370
        /*0254*/ 	.word	0x00000005
        /*0258*/ 	.word	0x00000000
        /*025c*/ 	.short	0x010a
        /*025e*/ 	.byte	0x3f
	.zero		1


	//   ....[30]....
        /*0260*/ 	.word	0x0000e440
        /*0264*/ 	.word	0x0000000e
        /*0268*/ 	.word	0x00000030
        /*026c*/ 	.short	0x010a
        /*026e*/ 	.byte	0x3f
	.zero		1


	//   ....[31]....
        /*0270*/ 	.word	0x0000e510
        /*0274*/ 	.word	0x00000007
        /*0278*/ 	.word	0x00000000
        /*027c*/ 	.short	0x010a
        /*027e*/ 	.byte	0x3f
	.zero		1


	//   ....[32]....
        /*0280*/ 	.word	0x0000e560
        /*0284*/ 	.word	0x00000009
        /*0288*/ 	.word	0x00000000
        /*028c*/ 	.short	0x010a
        /*028e*/ 	.byte	0x3f
	.zero		1


	//   ....[33]....
        /*0290*/ 	.word	0x0000e5b0
        /*0294*/ 	.word	0x00000006
        /*0298*/ 	.word	0x00000000
        /*029c*/ 	.short	0x010a
        /*029e*/ 	.byte	0x3f
	.zero		1


	//   ....[34]....
        /*02a0*/ 	.word	0x0000e600
        /*02a4*/ 	.word	0x00000009
        /*02a8*/ 	.word	0x00000000
        /*02ac*/ 	.short	0x010a
        /*02ae*/ 	.byte	0x3f
	.zero		1


	//   ....[35]....
        /*02b0*/ 	.word	0x0000e650
        /*02b4*/ 	.word	0x00000006
        /*02b8*/ 	.word	0x00000000
        /*02bc*/ 	.short	0x010a
        /*02be*/ 	.byte	0x3f
	.zero		1


	//----- nvinfo : EIATTR_NUM_MBARRIERS
	.align		4
.L_35:
        /*02c0*/ 	.byte	0x03, 0x38
        /*02c2*/ 	.short	0x000e


	//----- nvinfo : EIATTR_EXIT_INSTR_OFFSETS
	.align		4
        /*02c4*/ 	.byte	0x04, 0x1c
        /*02c6*/ 	.short	(.L_37 - .L_36)


	//   ....[0]....
.L_36:
        /*02c8*/ 	.word	0x00000630


	//   ....[1]....
        /*02cc*/ 	.word	0x00000ef0


	//   ....[2]....
        /*02d0*/ 	.word	0x0000cbb0


	//   ....[3]....
        /*02d4*/ 	.word	0x0000d1e0


	//   ....[4]....
        /*02d8*/ 	.word	0x0000e300


	//----- nvinfo : EIATTR_MAX_THREADS
	.align		4
.L_37:
        /*02dc*/ 	.byte	0x04, 0x05
        /*02de*/ 	.short	(.L_39 - .L_38)
.L_38:
        /*02e0*/ 	.word	0x00000180
        /*02e4*/ 	.word	0x00000001
        /*02e8*/ 	.word	0x00000001


	//----- nvinfo : EIATTR_CRS_STACK_SIZE
	.align		4
.L_39:
        /*02ec*/ 	.byte	0x04, 0x1e
        /*02ee*/ 	.short	(.L_41 - .L_40)
.L_40:
        /*02f0*/ 	.word	0x00000000


	//----- nvinfo : EIATTR_CBANK_PARAM_SIZE
	.align		4
.L_41:
        /*02f4*/ 	.byte	0x03, 0x19
        /*02f6*/ 	.short	0x0470


	//----- nvinfo : EIATTR_PARAM_CBANK
	.align		4
        /*02f8*/ 	.byte	0x04, 0x0a
        /*02fa*/ 	.short	(.L_43 - .L_42)
	.align		4
.L_42:
        /*02fc*/ 	.word	index@(.nv.constant0._ZN7cutlass13device_kernelINS_4gemm6kernel13GemmUniversalIN4cute5tupleIJiiiiEEENS1_10collective13CollectiveMmaINS1_34MainloopSm90TmaGmmaWarpSpecializedILi6ENS5_IJNS4_1CILi1EEESB_SB_EEENS1_35KernelTmaWarpSpecializedCooperativeEEENS5_IJNSA_ILi512EEENSA_ILi64EEENSA_ILi32EEEEEENS_6half_tENS5_IJlSB_lEEESJ_SK_NS4_8TiledMMAINS4_8MMA_AtomIJNS4_4SM904GMMA25MMA_64x64x16_F32F16F16_SSILNSO_5MajorE0ELSQ_0ELNSO_7ScaleInE1ELSR_1EEEEEENS4_6LayoutINS5_IJNSA_ILi2EEESB_SB_EEENS5_IJSB_NSA_ILi0EEESX_EEEEENS5_IJNS4_10UnderscoreES10_S10_EEEEENS4_13SM90_TMA_LOADENS4_14ComposedLayoutINS4_7SwizzleILi2ELi4ELi3EEENS4_18smem_ptr_flag_bitsILi16EEENSU_INS5_IJNSA_ILi8EEESH_EEENS5_IJSH_SB_EEEEEEEvNS4_8identityES13_S1D_vS1E_EENS_8epilogue10collective6detail29Sm90TmaWarpSpecializedAdapterINS1H_15DefaultEpilogueISJ_SK_SK_NS1G_6thread17LinearCombinationISJ_Li1EffLNS1L_9ScaleType4KindE0ELNS_15FloatRoundStyleE2ESJ_EENS1_15EpilogueDefaultEEEEEvvEEEEvNT_6ParamsE)
        /*0300*/ 	.short	0x0210
        /*0302*/ 	.short	0x0470


	//----- nvinfo : EIATTR_SW_WAR
	.align		4
.L_43:
        /*0304*/ 	.byte	0x04, 0x36
        /*0306*/ 	.short	(.L_45 - .L_44)
.L_44:
        /*0308*/ 	.word	0x00000008
.L_45:


//--------------------- .nv.callgraph             --------------------------
	.section	.nv.callgraph,"",@"SHT_CUDA_CALLGRAPH"
	.align	4
	.sectionentsize	8
	.align		4
        /*0000*/ 	.word	0x00000000
	.align		4
        /*0004*/ 	.word	0xffffffff
	.align		4
        /*0008*/ 	.word	index@(_ZN7cutlass13device_kernelINS_4gemm6kernel13GemmUniversalIN4cute5tupleIJiiiiEEENS1_10collective13CollectiveMmaINS1_34MainloopSm90TmaGmmaWarpSpecializedILi6ENS5_IJNS4_1CILi1EEESB_SB_EEENS1_35KernelTmaWarpSpecializedCooperativeEEENS5_IJNSA_ILi512EEENSA_ILi64EEENSA_ILi32EEEEEENS_6half_tENS5_IJlSB_lEEESJ_SK_NS4_8TiledMMAINS4_8MMA_AtomIJNS4_4SM904GMMA25MMA_64x64x16_F32F16F16_SSILNSO_5MajorE0ELSQ_0ELNSO_7ScaleInE1ELSR_1EEEEEENS4_6LayoutINS5_IJNSA_ILi2EEESB_SB_EEENS5_IJSB_NSA_ILi0EEESX_EEEEENS5_IJNS4_10UnderscoreES10_S10_EEEEENS4_13SM90_TMA_LOADENS4_14ComposedLayoutINS4_7SwizzleILi2ELi4ELi3EEENS4_18smem_ptr_flag_bitsILi16EEENSU_INS5_IJNSA_ILi8EEESH_EEENS5_IJSH_SB_EEEEEEEvNS4_8identityES13_S1D_vS1E_EENS_8epilogue10collective6detail29Sm90TmaWarpSpecializedAdapterINS1H_15DefaultEpilogueISJ_SK_SK_NS1G_6thread17LinearCombinationISJ_Li1EffLNS1L_9ScaleType4KindE0ELNS_15FloatRoundStyleE2ESJ_EENS1_15EpilogueDefaultEEEEEvvEEEEvNT_6ParamsE)
	.align		4
        /*000c*/ 	.word	index@(__assertfail)
	.align		4
        /*0010*/ 	.word	0x00000000
	.align		4
        /*0014*/ 	.word	0xfffffffe
	.align		4
        /*0018*/ 	.word	0x00000000
	.align		4
        /*001c*/ 	.word	0xfffffffd
	.align		4
        /*0020*/ 	.word	0x00000000
	.align		4
        /*0024*/ 	.word	0xfffffffc


//--------------------- .nv.constant4             --------------------------
	.section	.nv.constant4,"a",@progbits
	.align	8
	.align		8
.nv.constant4:
        /*0000*/ 	.dword	__assertfail
	.align		8
        /*0008*/ 	.dword	__unnamed_1
	.align		8
        /*0010*/ 	.dword	_ZN39_INTERNAL_6301ec91_4_k_cu_34d9417b_77894cuda3std3__45__cpo5beginE
	.align		8
        /*0018*/ 	.dword	_ZN39_INTERNAL_6301ec91_4_k_cu_34d9417b_77894cuda3std3__45__cpo3endE
	.align		8
        /*0020*/ 	.dword	_ZN39_INTERNAL_6301ec91_4_k_cu_34d9417b_77894cuda3std3__45__cpo6cbeginE
	.align		8
        /*0028*/ 	.dword	_ZN39_INTERNAL_6301ec91_4_k_cu_34d9417b_77894cuda3std3__45__cpo4cendE
	.align		8
        /*0030*/ 	.dword	_ZN39_INTERNAL_6301ec91_4_k_cu_34d9417b_77894cuda3std3__441_GLOBAL__N__6301ec91_4_k_cu_34d9417b_77896ignoreE
	.align		8
        /*0038*/ 	.dword	_ZN39_INTERNAL_6301ec91_4_k_cu_34d9417b_77894cuda3std3__419piecewise_constructE
	.align		8
        /*0040*/ 	.dword	_ZN39_INTERNAL_6301ec91_4_k_cu_34d9417b_77894cuda3std3__48in_placeE
	.align		8
        /*0048*/ 	.dword	_ZN39_INTERNAL_6301ec91_4_k_cu_34d9417b_77894cuda3std6ranges3__45__cpo4swapE
	.align		8
        /*0050*/ 	.dword	_ZN39_INTERNAL_6301ec91_4_k_cu_34d9417b_77894cuda3std6ranges3__45__cpo9iter_moveE
	.align		8
        /*0058*/ 	.dword	_ZN39_INTERNAL_6301ec91_4_k_cu_34d9417b_77894cute7productE
	.align		8
        /*0060*/ 	.dword	_ZN39_INTERNAL_6301ec91_4_k_cu_34d9417b_77894cute1_E
	.align		8
        /*0068*/ 	.dword	$str$22
	.align		8
        /*0070*/ 	.dword	$str$23


//--------------------- .text._ZN7cutlass13device_kernelINS_4gemm6kernel13GemmUniversalIN4cute5tupleIJiiiiEEENS1_10collective13CollectiveMmaINS1_34MainloopSm90TmaGmmaWarpSpecializedILi6ENS5_IJNS4_1CILi1EEESB_SB_EEENS1_35KernelTmaWarpSpecializedCooperativeEEENS5_IJNSA_ILi512EEENSA_ILi64EEENSA_ILi32EEEEEENS_6half_tENS5_IJlSB_lEEESJ_SK_NS4_8TiledMMAINS4_8MMA_AtomIJNS4_4SM904GMMA25MMA_64x64x16_F32F16F16_SSILNSO_5MajorE0ELSQ_0ELNSO_7ScaleInE1ELSR_1EEEEEENS4_6LayoutINS5_IJNSA_ILi2EEESB_SB_EEENS5_IJSB_NSA_ILi0EEESX_EEEEENS5_IJNS4_10UnderscoreES10_S10_EEEEENS4_13SM90_TMA_LOADENS4_14ComposedLayoutINS4_7SwizzleILi2ELi4ELi3EEENS4_18smem_ptr_flag_bitsILi16EEENSU_INS5_IJNSA_ILi8EEESH_EEENS5_IJSH_SB_EEEEEEEvNS4_8identityES13_S1D_vS1E_EENS_8epilogue10collective6detail29Sm90TmaWarpSpecializedAdapterINS1H_15DefaultEpilogueISJ_SK_SK_NS1G_6thread17LinearCombinationISJ_Li1EffLNS1L_9ScaleType4KindE0ELNS_15FloatRoundStyleE2ESJ_EENS1_15EpilogueDefaultEEEEEvvEEEEvNT_6ParamsE --------------------------
	.section	.text._ZN7cutlass13device_kernelINS_4gemm6kernel13GemmUniversalIN4cute5tupleIJiiiiEEENS1_10collective13CollectiveMmaINS1_34MainloopSm90TmaGmmaWarpSpecializedILi6ENS5_IJNS4_1CILi1EEESB_SB_EEENS1_35KernelTmaWarpSpecializedCooperativeEEENS5_IJNSA_ILi512EEENSA_ILi64EEENSA_ILi32EEEEEENS_6half_tENS5_IJlSB_lEEESJ_SK_NS4_8TiledMMAINS4_8MMA_AtomIJNS4_4SM904GMMA25MMA_64x64x16_F32F16F16_SSILNSO_5MajorE0ELSQ_0ELNSO_7ScaleInE1ELSR_1EEEEEENS4_6LayoutINS5_IJNSA_ILi2EEESB_SB_EEENS5_IJSB_NSA_ILi0EEESX_EEEEENS5_IJNS4_10UnderscoreES10_S10_EEEEENS4_13SM90_TMA_LOADENS4_14ComposedLayoutINS4_7SwizzleILi2ELi4ELi3EEENS4_18smem_ptr_flag_bitsILi16EEENSU_INS5_IJNSA_ILi8EEESH_EEENS5_IJSH_SB_EEEEEEEvNS4_8identityES13_S1D_vS1E_EENS_8epilogue10collective6detail29Sm90TmaWarpSpecializedAdapterINS1H_15DefaultEpilogueISJ_SK_SK_NS1G_6thread17LinearCombinationISJ_Li1EffLNS1L_9ScaleType4KindE0ELNS_15FloatRoundStyleE2ESJ_EENS1_15EpilogueDefaultEEEEEvvEEEEvNT_6ParamsE,"ax",@progbits
	.align	128
.text._ZN7cutlass13device_kernelINS_4gemm6kernel13GemmUniversalIN4cute5tupleIJiiiiEEENS1_10collective13CollectiveMmaINS1_34MainloopSm90TmaGmmaWarpSpecializedILi6ENS5_IJNS4_1CILi1EEESB_SB_EEENS1_35KernelTmaWarpSpecializedCooperativeEEENS5_IJNSA_ILi512EEENSA_ILi64EEENSA_ILi32EEEEEENS_6half_tENS5_IJlSB_lEEESJ_SK_NS4_8TiledMMAINS4_8MMA_AtomIJNS4_4SM904GMMA25MMA_64x64x16_F32F16F16_SSILNSO_5MajorE0ELSQ_0ELNSO_7ScaleInE1ELSR_1EEEEEENS4_6LayoutINS5_IJNSA_ILi2EEESB_SB_EEENS5_IJSB_NSA_ILi0EEESX_EEEEENS5_IJNS4_10UnderscoreES10_S10_EEEEENS4_13SM90_TMA_LOADENS4_14ComposedLayoutINS4_7SwizzleILi2ELi4ELi3EEENS4_18smem_ptr_flag_bitsILi16EEENSU_INS5_IJNSA_ILi8EEESH_EEENS5_IJSH_SB_EEEEEEEvNS4_8identityES13_S1D_vS1E_EENS_8epilogue10collective6detail29Sm90TmaWarpSpecializedAdapterINS1H_15DefaultEpilogueISJ_SK_SK_NS1G_6thread17LinearCombinationISJ_Li1EffLNS1L_9ScaleType4KindE0ELNS_15FloatRoundStyleE2ESJ_EENS1_15EpilogueDefaultEEEEEvvEEEEvNT_6ParamsE:
        .type           _ZN7cutlass13device_kernelINS_4gemm6kernel13GemmUniversalIN4cute5tupleIJiiiiEEENS1_10collective13CollectiveMmaINS1_34MainloopSm90TmaGmmaWarpSpecializedILi6ENS5_IJNS4_1CILi1EEESB_SB_EEENS1_35KernelTmaWarpSpecializedCooperativeEEENS5_IJNSA_ILi512EEENSA_ILi64EEENSA_ILi32EEEEEENS_6half_tENS5_IJlSB_lEEESJ_SK_NS4_8TiledMMAINS4_8MMA_AtomIJNS4_4SM904GMMA25MMA_64x64x16_F32F16F16_SSILNSO_5MajorE0ELSQ_0ELNSO_7ScaleInE1ELSR_1EEEEEENS4_6LayoutINS5_IJNSA_ILi2EEESB_SB_EEENS5_IJSB_NSA_ILi0EEESX_EEEEENS5_IJNS4_10UnderscoreES10_S10_EEEEENS4_13SM90_TMA_LOADENS4_14ComposedLayoutINS4_7SwizzleILi2ELi4ELi3EEENS4_18smem_ptr_flag_bitsILi16EEENSU_INS5_IJNSA_ILi8EEESH_EEENS5_IJSH_SB_EEEEEEEvNS4_8identityES13_S1D_vS1E_EENS_8epilogue10collective6detail29Sm90TmaWarpSpecializedAdapterINS1H_15DefaultEpilogueISJ_SK_SK_NS1G_6thread17LinearCombinationISJ_Li1EffLNS1L_9ScaleType4KindE0ELNS_15FloatRoundStyleE2ESJ_EENS1_15EpilogueDefaultEEEEEvvEEEEvNT_6ParamsE,@function
        .size           _ZN7cutlass13device_kernelINS_4gemm6kernel13GemmUniversalIN4cute5tupleIJiiiiEEENS1_10collective13CollectiveMmaINS1_34MainloopSm90TmaGmmaWarpSpecializedILi6ENS5_IJNS4_1CILi1EEESB_SB_EEENS1_35KernelTmaWarpSpecializedCooperativeEEENS5_IJNSA_ILi512EEENSA_ILi64EEENSA_ILi32EEEEEENS_6half_tENS5_IJlSB_lEEESJ_SK_NS4_8TiledMMAINS4_8MMA_AtomIJNS4_4SM904GMMA25MMA_64x64x16_F32F16F16_SSILNSO_5MajorE0ELSQ_0ELNSO_7ScaleInE1ELSR_1EEEEEENS4_6LayoutINS5_IJNSA_ILi2EEESB_SB_EEENS5_IJSB_NSA_ILi0EEESX_EEEEENS5_IJNS4_10UnderscoreES10_S10_EEEEENS4_13SM90_TMA_LOADENS4_14ComposedLayoutINS4_7SwizzleILi2ELi4ELi3EEENS4_18smem_ptr_flag_bitsILi16EEENSU_INS5_IJNSA_ILi8EEESH_EEENS5_IJSH_SB_EEEEEEEvNS4_8identityES13_S1D_vS1E_EENS_8epilogue10collective6detail29Sm90TmaWarpSpecializedAdapterINS1H_15DefaultEpilogueISJ_SK_SK_NS1G_6thread17LinearCombinationISJ_Li1EffLNS1L_9ScaleType4KindE0ELNS_15FloatRoundStyleE2ESJ_EENS1_15EpilogueDefaultEEEEEvvEEEEvNT_6ParamsE,(.L_x_294 - _ZN7cutlass13device_kernelINS_4gemm6kernel13GemmUniversalIN4cute5tupleIJiiiiEEENS1_10collective13CollectiveMmaINS1_34MainloopSm90TmaGmmaWarpSpecializedILi6ENS5_IJNS4_1CILi1EEESB_SB_EEENS1_35KernelTmaWarpSpecializedCooperativeEEENS5_IJNSA_ILi512EEENSA_ILi64EEENSA_ILi32EEEEEENS_6half_tENS5_IJlSB_lEEESJ_SK_NS4_8TiledMMAINS4_8MMA_AtomIJNS4_4SM904GMMA25MMA_64x64x16_F32F16F16_SSILNSO_5MajorE0ELSQ_0ELNSO_7ScaleInE1ELSR_1EEEEEENS4_6LayoutINS5_IJNSA_ILi2EEESB_SB_EEENS5_IJSB_NSA_ILi0EEESX_EEEEENS5_IJNS4_10UnderscoreES10_S10_EEEEENS4_13SM90_TMA_LOADENS4_14ComposedLayoutINS4_7SwizzleILi2ELi4ELi3EEENS4_18smem_ptr_flag_bitsILi16EEENSU_INS5_IJNSA_ILi8EEESH_EEENS5_IJSH_SB_EEEEEEEvNS4_8identityES13_S1D_vS1E_EENS_8epilogue10collective6detail29Sm90TmaWarpSpecializedAdapterINS1H_15DefaultEpilogueISJ_SK_SK_NS1G_6thread17LinearCombinationISJ_Li1EffLNS1L_9ScaleType4KindE0ELNS_15FloatRoundStyleE2ESJ_EENS1_15EpilogueDefaultEEEEEvvEEEEvNT_6ParamsE)
        .other          _ZN7cutlass13device_kernelINS_4gemm6kernel13GemmUniversalIN4cute5tupleIJiiiiEEENS1_10collective13CollectiveMmaINS1_34MainloopSm90TmaGmmaWarpSpecializedILi6ENS5_IJNS4_1CILi1EEESB_SB_EEENS1_35KernelTmaWarpSpecializedCooperativeEEENS5_IJNSA_ILi512EEENSA_ILi64EEENSA_ILi32EEEEEENS_6half_tENS5_IJlSB_lEEESJ_SK_NS4_8TiledMMAINS4_8MMA_AtomIJNS4_4SM904GMMA25MMA_64x64x16_F32F16F16_SSILNSO_5MajorE0ELSQ_0ELNSO_7ScaleInE1ELSR_1EEEEEENS4_6LayoutINS5_IJNSA_ILi2EEESB_SB_EEENS5_IJSB_NSA_ILi0EEESX_EEEEENS5_IJNS4_10UnderscoreES10_S10_EEEEENS4_13SM90_TMA_LOADENS4_14ComposedLayoutINS4_7SwizzleILi2ELi4ELi3EEENS4_18smem_ptr_flag_bitsILi16EEENSU_INS5_IJNSA_ILi8EEESH_EEENS5_IJSH_SB_EEEEEEEvNS4_8identityES13_S1D_vS1E_EENS_8epilogue10collective6detail29Sm90TmaWarpSpecializedAdapterINS1H_15DefaultEpilogueISJ_SK_SK_NS1G_6thread17LinearCombinationISJ_Li1EffLNS1L_9ScaleType4KindE0ELNS_15FloatRoundStyleE2ESJ_EENS1_15EpilogueDefaultEEEEEvvEEEEvNT_6ParamsE,@"STO_CUDA_ENTRY STV_DEFAULT"
_ZN7cutlass13device_kernelINS_4gemm6kernel13GemmUniversalIN4cute5tupleIJiiiiEEENS1_10collective13CollectiveMmaINS1_34MainloopSm90TmaGmmaWarpSpecializedILi6ENS5_IJNS4_1CILi1EEESB_SB_EEENS1_35KernelTmaWarpSpecializedCooperativeEEENS5_IJNSA_ILi512EEENSA_ILi64EEENSA_ILi32EEEEEENS_6half_tENS5_IJlSB_lEEESJ_SK_NS4_8TiledMMAINS4_8MMA_AtomIJNS4_4SM904GMMA25MMA_64x64x16_F32F16F16_SSILNSO_5MajorE0ELSQ_0ELNSO_7ScaleInE1ELSR_1EEEEEENS4_6LayoutINS5_IJNSA_ILi2EEESB_SB_EEENS5_IJSB_NSA_ILi0EEESX_EEEEENS5_IJNS4_10UnderscoreES10_S10_EEEEENS4_13SM90_TMA_LOADENS4_14ComposedLayoutINS4_7SwizzleILi2ELi4ELi3EEENS4_18smem_ptr_flag_bitsILi16EEENSU_INS5_IJNSA_ILi8EEESH_EEENS5_IJSH_SB_EEEEEEEvNS4_8identityES13_S1D_vS1E_EENS_8epilogue10collective6detail29Sm90TmaWarpSpecializedAdapterINS1H_15DefaultEpilogueISJ_SK_SK_NS1G_6thread17LinearCombinationISJ_Li1EffLNS1L_9ScaleType4KindE0ELNS_15FloatRoundStyleE2ESJ_EENS1_15EpilogueDefaultEEEEEvvEEEEvNT_6ParamsE:
[----:B------:R-:W0:Y:S01]  /*0000*/  LDC R1, c[0x0][0x28] ;  /* 0x00000a00ff017b82 */ /* 0x000e220000000800 */
[----:B------:R-:W1:Y:S01]  /*0010*/  S2R R18, SR_TID.X ;  /* 0x0000000000127919 */ /* 0x000e620000002100 */
[----:B------:R-:W-:Y:S01]  /*0020*/  ELECT P0, URZ, PT ;  /* 0x00000000003f782f */ /* 0x000fe20003800000 */
[----:B------:R-:W-:Y:S01]  /*0030*/  BSSY B0, `(.L_x_0) ;  /* 0x000000f000007945 */ /* 0x000fe20003800000 */
[--C-:B-1----:R-:W-:Y:S02]  /*0040*/  SHF.R.U32.HI R0, RZ, 0x5, R18.reuse ;  /* 0x00000005ff007819 */ /* 0x102fe40000011612 */
[----:B------:R-:W-:-:S03]  /*0050*/  SHF.R.U32.HI R22, RZ, 0x7, R18 ;  /* 0x00000007ff167819 */ /* 0x000fc60000011612 */
[----:B------:R-:W1:Y:S04]  /*0060*/  SHFL.IDX PT, R5, R0, RZ, 0x1f ;  /* 0x00001fff00057589 */ /* 0x000e6800000e0000 */
[----:B------:R2:W3:Y:S01]  /*0070*/  SHFL.IDX PT, R8, R22, RZ, 0x1f ;  /* 0x00001fff16087589 */ /* 0x0004e200000e0000 */
[----:B-1----:R-:W-:-:S13]  /*0080*/  ISETP.NE.OR P0, PT, R5, RZ, !P0 ;  /* 0x000000ff0500720c */ /* 0x002fda0004705670 */
[----:B0-23--:R-:W-:Y:S05]  /*0090*/  @P0 BRA `(.L_x_1) ;  /* 0x0000000000200947 */ /* 0x00dfea0003800000 */
[----:B------:R-:W-:Y:S02]  /*00a0*/  ULDC.64 UR4, c[0x0][0x198] ;  /* 0x0000660000047ab9 */ /* 0x000fe40000000a00 */
[----:B------:R-:W-:Y:S02]  /*00b0*/  UIADD3 UR6, UP0, UR4, 0xf0, URZ ;  /* 0x000000f004067890 */ /* 0x000fe4000ff1e03f */
[----:B------:R-:W-:Y:S02]  /*00c0*/  UIADD3 UR4, UP1, UR4, 0x1f0, URZ ;  /* 0x000001f004047890 */ /* 0x000fe4000ff3e03f */
[----:B------:R-:W-:Y:S02]  /*00d0*/  UIADD3.X UR7, URZ, UR5, URZ, UP0, !UPT ;  /* 0x000000053f077290 */ /* 0x000fe400087fe43f */
[----:B------:R-:W-:-:S07]  /*00e0*/  UIADD3.X UR5, URZ, UR5, URZ, UP1, !UPT ;  /* 0x000000053f057290 */ /* 0x000fce0008ffe43f */
[----:B------:R0:W-:Y:S02]  /*00f0*/  UTMACCTL.PF [UR6] ;  /* 0x00000000060079b9 */ /* 0x0001e40008040000 */
[----:B------:R0:W-:Y:S02]  /*0100*/  UTMACCTL.PF [UR4] ;  /* 0x00000000040079b9 */ /* 0x0001e40008040000 */
[----:B0-----:R-:W-:Y:S01]  /*0110*/  NOP ;  /* 0x0000000000007918 */ /* 0x001fe20000000000 */
.L_x_1:
[----:B------:R-:W-:Y:S05]  /*0120*/  BSYNC B0 ;  /* 0x0000000000007941 */ /* 0x000fea0003800000 */
.L_x_0:
[----:B------:R-:W0:Y:S02]  /*0130*/  SHFL.IDX PT, R2, R0, RZ, 0x1f ;  /* 0x00001fff00027589 */ /* 0x000e2400000e0000 */
[----:B0-----:R-:W-:-:S13]  /*0140*/  ISETP.NE.AND P0, PT, R2, RZ, PT ;  /* 0x000000ff0200720c */ /* 0x001fda0003f05270 */
[----:B------:R-:W-:Y:S05]  /*0150*/  @P0 BRA `(.L_x_2) ;  /* 0x0000000000680947 */ /* 0x000fea0003800000 */
[----:B------:R-:W0:Y:S01]  /*0160*/  S2UR UR8, SR_CgaCtaId ;  /* 0x00000000000879c3 */ /* 0x000e220000008800 */
[----:B------:R-:W-:Y:S01]  /*0170*/  UMOV UR4, 0x400 ;  /* 0x0000040000047882 */ /* 0x000fe20000000000 */
[----:B------:R-:W-:Y:S01]  /*0180*/  UMOV UR5, 0x1 ;  /* 0x0000000100057882 */ /* 0x000fe20000000000 */
[----:B------:R-:W-:Y:S01]  /*0190*/  UMOV UR6, 0x100 ;  /* 0x0000010000067882 */ /* 0x000fe20000000000 */
[----:B------:R-:W-:Y:S01]  /*01a0*/  ELECT P0, URZ, PT ;  /* 0x00000000003f782f */ /* 0x000fe20003800000 */
[----:B------:R-:W-:-:S04]  /*01b0*/  UIADD3 UR6, -UR6, 0x100000, URZ ;  /* 0x0010000006067890 */ /* 0x000fc8000fffe13f */
[----:B------:R-:W-:Y:S02]  /*01c0*/  USHF.L.U32 UR7, UR6, 0xb, URZ ;  /* 0x0000000b06077899 */ /* 0x000fe4000800063f */
[----:B------:R-:W-:Y:S02]  /*01d0*/  USHF.L.U32 UR6, UR6, 0x1, URZ ;  /* 0x0000000106067899 */ /* 0x000fe4000800063f */
[----:B0-----:R-:W-:Y:S02]  /*01e0*/  ULEA UR8, UR8, UR4, 0x18 ;  /* 0x0000000408087291 */ /* 0x001fe4000f8ec03f */
[----:B------:R-:W-:-:S04]  /*01f0*/  UIADD3 UR4, -UR5, 0x100000, URZ ;  /* 0x0010000005047890 */ /* 0x000fc8000fffe13f */
[----:B------:R-:W-:Y:S02]  /*0200*/  USHF.L.U32 UR5, UR4, 0xb, URZ ;  /* 0x0000000b04057899 */ /* 0x000fe4000800063f */
[----:B------:R-:W-:Y:S01]  /*0210*/  USHF.L.U32 UR4, UR4, 0x1, URZ ;  /* 0x0000000104047899 */ /* 0x000fe2000800063f */
[----:B------:R-:W0:Y:S11]  /*0220*/  FENCE.VIEW.ASYNC.S ;  /* 0x00000000000073c6 */ /* 0x000e360000000000 */
[----:B0-----:R0:W1:Y:S01]  /*0230*/  SYNCS.EXCH.64 URZ, [UR8], UR4 ;  /* 0x00000004083f75b2 */ /* 0x0010620008000100 */
[----:B------:R0:W2:Y:S01]  /*0240*/  SYNCS.EXCH.64 URZ, [UR8+0x30], UR6 ;  /* 0x00003006083f75b2 */ /* 0x0000a20008000100 */
[----:B------:R0:W3:Y:S01]  /*0250*/  SYNCS.EXCH.64 URZ, [UR8+0x8], UR4 ;  /* 0x00000804083f75b2 */ /* 0x0000e20008000100 */
[----:B------:R0:W4:Y:S01]  /*0260*/  SYNCS.EXCH.64 URZ, [UR8+0x38], UR6 ;  /* 0x00003806083f75b2 */ /* 0x0001220008000100 */
[----:B------:R0:W0:Y:S01]  /*0270*/  SYNCS.EXCH.64 URZ, [UR8+0x10], UR4 ;  /* 0x00001004083f75b2 */ /* 0x0000220008000100 */
[----:B------:R0:W0:Y:S01]  /*0280*/  SYNCS.EXCH.64 URZ, [UR8+0x40], UR6 ;  /* 0x00004006083f75b2 */ /* 0x0000220008000100 */
[----:B------:R0:W0:Y:S01]  /*0290*/  SYNCS.EXCH.64 URZ, [UR8+0x18], UR4 ;  /* 0x00001804083f75b2 */ /* 0x0000220008000100 */
[----:B------:R0:W0:Y:S01]  /*02a0*/  SYNCS.EXCH.64 URZ, [UR8+0x48], UR6 ;  /* 0x00004806083f75b2 */ /* 0x0000220008000100 */
[----:B------:R0:W0:Y:S01]  /*02b0*/  SYNCS.EXCH.64 URZ, [UR8+0x20], UR4 ;  /* 0x00002004083f75b2 */ /* 0x0000220008000100 */
[----:B------:R0:W0:Y:S01]  /*02c0*/  SYNCS.EXCH.64 URZ, [UR8+0x50], UR6 ;  /* 0x00005006083f75b2 */ /* 0x0000220008000100 */
[----:B------:R0:W0:Y:S01]  /*02d0*/  SYNCS.EXCH.64 URZ, [UR8+0x28], UR4 ;  /* 0x00002804083f75b2 */ /* 0x0000220008000100 */
[----:B------:R0:W0:Y:S01]  /*02e0*/  SYNCS.EXCH.64 URZ, [UR8+0x58], UR6 ;  /* 0x00005806083f75b2 */ /* 0x0000220008000100 */
[----:B------:R-:W-:Y:S01]  /*02f0*/  NOP ;  /* 0x0000000000007918 */ /* 0x000fe20000000000 */
.L_x_2:
[----:B------:R-:W5:Y:S01]  /*0300*/  SHFL.IDX PT, R0, R0, RZ, 0x1f ;  /* 0x00001fff00007589 */ /* 0x000f6200000e0000 */
[----:B------:R-:W-:Y:S01]  /*0310*/  ELECT P0, URZ, PT ;  /* 0x00000000003f782f */ /* 0x000fe20003800000 */
[----:B------:R-:W1:Y:S01]  /*0320*/  LDC R2, c[0x0][0x65c] ;  /* 0x00019700ff027b82 */ /* 0x000e620000000800 */
[----:B------:R-:W-:Y:S01]  /*0330*/  SHF.R.S32.HI R6, RZ, 0x1f, R5 ;  /* 0x0000001fff067819 */ /* 0x000fe20000011405 */
[----:B------:R-:W2:Y:S01]  /*0340*/  S2R R3, SR_CTAID.Y ;  /* 0x0000000000037919 */ /* 0x000ea20000002600 */
[----:B0-----:R-:W-:Y:S01]  /*0350*/  UMOV UR4, 0x20 ;  /* 0x0000002000047882 */ /* 0x001fe20000000000 */
[----:B------:R-:W-:Y:S01]  /*0360*/  ISETP.NE.AND P2, PT, R8, RZ, PT ;  /* 0x000000ff0800720c */ /* 0x000fe20003f45270 */
[----:B------:R-:W-:Y:S01]  /*0370*/  NOP ;  /* 0x0000000000007918 */ /* 0x000fe20000000000 */
[----:B------:R-:W0:Y:S01]  /*0380*/  S2R R4, SR_CTAID.X ;  /* 0x0000000000047919 */ /* 0x000e220000002500 */
[----:B------:R-:W-:Y:S01]  /*0390*/  LEA.HI R6, R6, R5, RZ, 0x2 ;  /* 0x0000000506067211 */ /* 0x000fe200078f10ff */
[----:B------:R-:W-:Y:S01]  /*03a0*/  NOP ;  /* 0x0000000000007918 */ /* 0x000fe20000000000 */
[----:B------:R-:W-:-:S02]  /*03b0*/  LOP3.LUT R152, R152, 0xfffff7ff, RZ, 0xc0, !PT ;  /* 0xfffff7ff98987812 */ /* 0x000fc400078ec0ff */
[----:B-----5:R-:W-:Y:S02]  /*03c0*/  ISETP.NE.OR P0, PT, R0, RZ, !P0 ;  /* 0x000000ff0000720c */ /* 0x020fe40004705670 */
[----:B-1----:R-:W-:Y:S02]  /*03d0*/  ISETP.NE.AND P3, PT, R2, 0x1, PT ;  /* 0x000000010200780c */ /* 0x002fe40003f65270 */
[----:B------:R-:W-:-:S05]  /*03e0*/  LOP3.LUT R0, R6, 0xfffffffc, RZ, 0xc0, !PT ;  /* 0xfffffffc06007812 */ /* 0x000fca00078ec0ff */
[----:B------:R-:W-:Y:S02]  /*03f0*/  IMAD.IADD R0, R5, 0x1, -R0 ;  /* 0x0000000105007824 */ /* 0x000fe400078e0a00 */
[----:B------:R-:W-:Y:S02]  /*0400*/  IMAD.MOV.U32 R5, RZ, RZ, RZ ;  /* 0x000000ffff057224 */ /* 0x000fe400078e00ff */
[----:B------:R-:W-:Y:S01]  /*0410*/  VOTEU.ALL UP0, P0 ;  /* 0x00000000003f7886 */ /* 0x000fe20000000000 */
[----:B------:R-:W-:Y:S01]  /*0420*/  VOTEU.ALL UP1, P0 ;  /* 0x00000000003f7886 */ /* 0x000fe20000020000 */
[----:B------:R-:W0:Y:S01]  /*0430*/  @P3 LDC R17, c[0x0][0x10] ;  /* 0x00000400ff113b82 */ /* 0x000e220000000800 */
[----:B--2---:R-:W-:Y:S01]  /*0440*/  @P3 IMAD.MOV.U32 R6, RZ, RZ, R3 ;  /* 0x000000ffff063224 */ /* 0x004fe200078e0003 */
[----:B------:R-:W-:Y:S01]  /*0450*/  @P3 LOP3.LUT R152, R152, 0x800, RZ, 0xfc, !PT ;  /* 0x0000080098983812 */ /* 0x000fe200078efcff */
[----:B------:R-:W-:Y:S01]  /*0460*/  @!UP0 UMOV UR6, 0x400 ;  /* 0x0000040000068882 */ /* 0x000fe20000000000 */
[----:B------:R-:W-:-:S04]  /*0470*/  @!UP0 UIADD3 UR4, -UR4, 0x100000, URZ ;  /* 0x0010000004048890 */ /* 0x000fc8000fffe13f */
[----:B------:R-:W-:Y:S02]  /*0480*/  @!UP0 USHF.L.U32 UR5, UR4, 0xb, URZ ;  /* 0x0000000b04058899 */ /* 0x000fe4000800063f */
[----:B------:R-:W-:Y:S01]  /*0490*/  @!UP0 USHF.L.U32 UR4, UR4, 0x1, URZ ;  /* 0x0000000104048899 */ /* 0x000fe2000800063f */
[----:B------:R-:W-:Y:S02]  /*04a0*/  @P3 IMAD.MOV.U32 R7, RZ, RZ, RZ ;  /* 0x000000ffff073224 */ /* 0x000fe400078e00ff */
[----:B------:R-:W-:Y:S01]  /*04b0*/  @P3 IMAD.MOV.U32 R11, RZ, RZ, RZ ;  /* 0x000000ffff0b3224 */ /* 0x000fe200078e00ff */
[----:B------:R-:W1:Y:S08]  /*04c0*/  @!UP0 S2UR UR7, SR_CgaCtaId ;  /* 0x00000000000789c3 */ /* 0x000e700000008800 */
[----:B------:R-:W2:Y:S01]  /*04d0*/  @!P3 LDC R9, c[0x0][0xc] ;  /* 0x00000300ff09bb82 */ /* 0x000ea20000000800 */
[----:B0-----:R-:W-:-:S04]  /*04e0*/  @P3 IMAD.WIDE.U32 R16, R4, R17, R6 ;  /* 0x0000001104103225 */ /* 0x001fc800078e0006 */
[----:B------:R-:W-:Y:S01]  /*04f0*/  @P3 IMAD.IADD R17, R17, 0x1, R11 ;  /* 0x0000000111113824 */ /* 0x000fe200078e020b */
[----:B-1----:R-:W-:Y:S01]  /*0500*/  @!UP0 ULEA UR6, UR7, UR6, 0x18 ;  /* 0x0000000607068291 */ /* 0x002fe2000f8ec03f */
[----:B------:R-:W-:Y:S01]  /*0510*/  VOTEU.ALL UP0, P0 ;  /* 0x00000000003f7886 */ /* 0x000fe20000000000 */
[----:B------:R-:W-:-:S04]  /*0520*/  ISETP.NE.AND P0, PT, R0, 0x3, PT ;  /* 0x000000030000780c */ /* 0x000fc80003f05270 */
[----:B------:R-:W-:Y:S01]  /*0530*/  ISETP.EQ.OR P0, PT, R0, RZ, !P0 ;  /* 0x000000ff0000720c */ /* 0x000fe20004702670 */
[----:B--2---:R-:W-:-:S03]  /*0540*/  @!P3 IMAD.WIDE.U32 R6, R9, R3, R4 ;  /* 0x000000030906b225 */ /* 0x004fc600078e0004 */
[C---:B------:R-:W-:Y:S01]  /*0550*/  ISETP.EQ.AND P0, PT, R8.reuse, RZ, P0 ;  /* 0x000000ff0800720c */ /* 0x040fe20000702270 */
[----:B------:R-:W-:Y:S01]  /*0560*/  VIADD R8, R8, 0xffffffff ;  /* 0xffffffff08087836 */ /* 0x000fe20000000000 */
[----:B------:R-:W0:Y:S02]  /*0570*/  FENCE.VIEW.ASYNC.S ;  /* 0x00000000000073c6 */ /* 0x000e240000000000 */
[----:B0-----:R0:W3:Y:S01]  /*0580*/  @!UP0 SYNCS.EXCH.64 URZ, [UR6+0x70], UR4 ;  /* 0x00007004063f85b2 */ /* 0x0010e20008000100 */
[----:B------:R-:W-:Y:S01]  /*0590*/  @!P3 IMAD.MOV.U32 R16, RZ, RZ, R6 ;  /* 0x000000ffff10b224 */ /* 0x000fe200078e0006 */
[----:B------:R-:W-:Y:S01]  /*05a0*/  SEL R19, RZ, 0x1, !P0 ;  /* 0x00000001ff137807 */ /* 0x000fe20004000000 */
[----:B------:R-:W-:Y:S01]  /*05b0*/  @!P3 IMAD.MOV.U32 R17, RZ, RZ, R7 ;  /* 0x000000ffff11b224 */ /* 0x000fe200078e0007 */
[----:B------:R-:W-:-:S04]  /*05c0*/  ISETP.GE.U32.AND P1, PT, R8, 0x2, PT ;  /* 0x000000020800780c */ /* 0x000fc80003f26070 */
[----:B------:R-:W-:Y:S01]  /*05d0*/  SEL R19, R19, 0x2, P1 ;  /* 0x0000000213137807 */ /* 0x000fe20000800000 */
[----:B------:R0:W3:Y:S01]  /*05e0*/  @!UP1 SYNCS.EXCH.64 URZ, [UR6+0x78], UR4 ;  /* 0x00007804063f95b2 */ /* 0x0000e20008000100 */
[----:B------:R-:W-:Y:S01]  /*05f0*/  NOP ;  /* 0x0000000000007918 */ /* 0x000fe20000000000 */
[----:B---34-:R-:W-:Y:S06]  /*0600*/  BAR.SYNC.DEFER_BLOCKING 0x0 ;  /* 0x0000000000007b1d */ /* 0x018fec0000010000 */
[----:B------:R-:W-:Y:S05]  /*0610*/  @!P2 BRA `(.L_x_3) ;  /* 0x000000c40068a947 */ /* 0x000fea0003800000 */
[----:B------:R-:W-:-:S13]  /*0620*/  ISETP.GT.U32.AND P0, PT, R8, 0x1, PT ;  /* 0x000000010800780c */ /* 0x000fda0003f04070 */
[----:B0-----:R-:W-:Y:S05]  /*0630*/  @P0 EXIT ;  /* 0x000000000000094d */ /* 0x001fea0003800000 */
[----:B------:R-:W-:Y:S01]  /*0640*/  ULDC.64 UR4, c[0x0][0x650] ;  /* 0x0001940000047ab9 */ /* 0x000fe20000000a00 */
[----:B------:R-:W-:Y:S01]  /*0650*/  PRMT R0, RZ, 0x7610, R0 ;  /* 0x00007610ff007816 */ /* 0x000fe20000000000 */
[----:B------:R-:W-:Y:S01]  /*0660*/  IMAD.MOV.U32 R155, RZ, RZ, -0x1 ;  /* 0xffffffffff9b7424 */ /* 0x000fe200078e00ff */
[----:B------:R-:W-:Y:S01]  /*0670*/  ISETP.GE.U32.AND P0, PT, R16, UR4, PT ;  /* 0x0000000410007c0c */ /* 0x000fe2000bf06070 */
[----:B------:R-:W-:Y:S02]  /*0680*/  IMAD.MOV.U32 R156, RZ, RZ, -0x1 ;  /* 0xffffffffff9c7424 */ /* 0x000fe400078e00ff */
[----:B------:R-:W-:Y:S01]  /*0690*/  IMAD.MOV.U32 R23, RZ, RZ, -0x1 ;  /* 0xffffffffff177424 */ /* 0x000fe200078e00ff */
[----:B------:R-:W-:-:S13]  /*06a0*/  ISETP.GE.U32.AND.EX P0, PT, R17, UR5, PT, P0 ;  /* 0x0000000511007c0c */ /* 0x000fda000bf06100 */
[----:B------:R-:W-:Y:S05]  /*06b0*/  @P0 BRA `(.L_x_4) ;  /* 0x0000000400540947 */ /* 0x000fea0003800000 */
[----:B------:R-:W0:Y:S01]  /*06c0*/  LDC.64 R14, c[0x0][0x628] ;  /* 0x00018a00ff0e7b82 */ /* 0x000e220000000a00 */
[----:B------:R-:W-:Y:S02]  /*06d0*/  IMAD.MOV.U32 R6, RZ, RZ, R16 ;  /* 0x000000ffff067224 */ /* 0x000fe400078e0010 */
[----:B------:R-:W-:-:S05]  /*06e0*/  IMAD.MOV.U32 R7, RZ, RZ, R17 ;  /* 0x000000ffff077224 */ /* 0x000fca00078e0011 */
[----:B------:R-:W1:Y:S08]  /*06f0*/  LDC R0, c[0x0][0x630] ;  /* 0x00018c00ff007b82 */ /* 0x000e700000000800 */
[----:B------:R-:W2:Y:S01]  /*0700*/  LDC.64 R20, c[0x0][0x620] ;  /* 0x00018800ff147b82 */ /* 0x000ea20000000a00 */
[----:B0-----:R-:W-:-:S04]  /*0710*/  ISETP.NE.U32.AND P0, PT, R14, RZ, PT ;  /* 0x000000ff0e00720c */ /* 0x001fc80003f05070 */
[----:B------:R-:W-:-:S13]  /*0720*/  ISETP.NE.AND.EX P0, PT, R15, RZ, PT, P0 ;  /* 0x000000ff0f00720c */ /* 0x000fda0003f05300 */
[----:B-12---:R-:W-:Y:S05]  /*0730*/  @!P0 BRA `(.L_x_5) ;  /* 0x0000000000288947 */ /* 0x006fea0003800000 */
[----:B------:R-:W0:Y:S02]  /*0740*/  LDC R11, c[0x0][0x634] ;  /* 0x00018d00ff0b7b82 */ /* 0x000e240000000800 */
[----:B0-----:R-:W-:-:S05]  /*0750*/  IADD3 R11, P0, R16, R11, RZ ;  /* 0x0000000b100b7210 */ /* 0x001fca0007f1e0ff */
[----:B------:R-:W-:-:S04]  /*0760*/  IMAD.X R13, RZ, RZ, R17, P0 ;  /* 0x000000ffff0d7224 */ /* 0x000fc800000e0611 */
[----:B------:R-:W-:-:S04]  /*0770*/  IMAD.WIDE.U32 R6, R13, R14, RZ ;  /* 0x0000000e0d067225 */ /* 0x000fc800078e00ff */
[----:B------:R-:W-:-:S04]  /*0780*/  IMAD.WIDE.U32 R8, P0, R11, R15, R6 ;  /* 0x0000000f0b087225 */ /* 0x000fc80007800006 */
[----:B------:R-:W-:-:S04]  /*0790*/  IMAD.WIDE.U32 R6, R11, R14, RZ ;  /* 0x0000000e0b067225 */ /* 0x000fc800078e00ff */
[----:B------:R-:W-:Y:S01]  /*07a0*/  IMAD.X R11, RZ, RZ, RZ, P0 ;  /* 0x000000ffff0b7224 */ /* 0x000fe200000e06ff */
[----:B------:R-:W-:Y:S01]  /*07b0*/  IADD3 RZ, P0, R7, R8, RZ ;  /* 0x0000000807ff7210 */ /* 0x000fe20007f1e0ff */
[----:B------:R-:W-:-:S04]  /*07c0*/  IMAD.MOV.U32 R10, RZ, RZ, R9 ;  /* 0x000000ffff0a7224 */ /* 0x000fc800078e0009 */
[----:B------:R-:W-:-:S08]  /*07d0*/  IMAD.WIDE.U32.X R6, R13, R15, R10, P0 ;  /* 0x0000000f0d067225 */ /* 0x000fd000000e040a */
.L_x_5:
[-CC-:B------:R-:W-:Y:S01]  /*07e0*/  SHF.R.U64 R23, R6, R0.reuse, R7.reuse ;  /* 0x0000000006177219 */ /* 0x180fe20000001207 */
[----:B------:R-:W0:Y:S01]  /*07f0*/  LDC R10, c[0x0][0x618] ;  /* 0x00018600ff0a7b82 */ /* 0x000e220000000800 */
[----:B------:R-:W-:Y:S01]  /*0800*/  SHF.R.U32.HI R5, RZ, R0, R7 ;  /* 0x00000000ff057219 */ /* 0x000fe20000011607 */
[----:B------:R-:W-:Y:S01]  /*0810*/  ULDC UR4, c[0x0][0x150] ;  /* 0x0000540000047ab9 */ /* 0x000fe20000000800 */
[----:B------:R-:W-:Y:S02]  /*0820*/  IADD3 R9, P0, RZ, -R23, RZ ;  /* 0x80000017ff097210 */ /* 0x000fe40007f1e0ff */
[----:B------:R-:W-:-:S03]  /*0830*/  I2FP.F32.U32 R0, R4 ;  /* 0x0000000400007245 */ /* 0x000fc60000201000 */
[----:B------:R-:W1:Y:S01]  /*0840*/  LDC.64 R28, c[0x0][0x640] ;  /* 0x00019000ff1c7b82 */ /* 0x000e620000000a00 */
[----:B------:R-:W-:Y:S02]  /*0850*/  IMAD.X R11, RZ, RZ, ~R5, P0 ;  /* 0x000000ffff0b7224 */ /* 0x000fe400000e0e05 */
[----:B------:R-:W-:Y:S01]  /*0860*/  FMUL R0, R0, UR4 ;  /* 0x0000000400007c20 */ /* 0x000fe20008400000 */
[----:B------:R-:W-:Y:S01]  /*0870*/  IMAD.WIDE.U32 R6, R9, R20, R16 ;  /* 0x0000001409067225 */ /* 0x000fe200078e0010 */
[----:B------:R-:W-:-:S03]  /*0880*/  ULDC UR4, c[0x0][0x154] ;  /* 0x0000550000047ab9 */ /* 0x000fc60000000800 */
[----:B------:R-:W-:Y:S01]  /*0890*/  IMAD R8, R11, R20, RZ ;  /* 0x000000140b087224 */ /* 0x000fe200078e02ff */
[----:B------:R-:W2:Y:S01]  /*08a0*/  LDC R5, c[0x0][0x144] ;  /* 0x00005100ff057b82 */ /* 0x000ea20000000800 */
[----:B------:R-:W3:Y:S02]  /*08b0*/  F2I.U32.TRUNC.NTZ R0, R0 ;  /* 0x0000000000007305 */ /* 0x000ee4000020f000 */
[----:B------:R-:W-:-:S04]  /*08c0*/  IMAD R9, R9, R21, R8 ;  /* 0x0000001509097224 */ /* 0x000fc800078e0208 */
[----:B------:R-:W-:Y:S01]  /*08d0*/  IMAD.IADD R7, R7, 0x1, R9 ;  /* 0x0000000107077824 */ /* 0x000fe200078e0209 */
[----:B------:R-:W4:Y:S01]  /*08e0*/  LDC R12, c[0x0][0x608] ;  /* 0x00018200ff0c7b82 */ /* 0x000f220000000800 */
[----:B------:R-:W-:-:S03]  /*08f0*/  IMAD.MOV.U32 R9, RZ, RZ, -0x1 ;  /* 0xffffffffff097424 */ /* 0x000fc600078e00ff */
[-CC-:B0-----:R-:W-:Y:S02]  /*0900*/  SHF.R.U64 R20, R6, R10.reuse, R7.reuse ;  /* 0x0000000a06147219 */ /* 0x181fe40000001207 */
[----:B------:R-:W-:Y:S02]  /*0910*/  I2FP.F32.U32 R6, R3 ;  /* 0x0000000300067245 */ /* 0x000fe40000201000 */
[----:B------:R-:W0:Y:S01]  /*0920*/  LDC R26, c[0x0][0x658] ;  /* 0x00019600ff1a7b82 */ /* 0x000e220000000800 */
[----:B-1----:R-:W-:Y:S01]  /*0930*/  ISETP.NE.U32.AND P0, PT, R28, RZ, PT ;  /* 0x000000ff1c00720c */ /* 0x002fe20003f05070 */
[----:B---3--:R-:W-:Y:S01]  /*0940*/  IMAD.MOV R8, RZ, RZ, -R0 ;  /* 0x000000ffff087224 */ /* 0x008fe200078e0a00 */
[----:B------:R-:W-:Y:S01]  /*0950*/  SHF.R.U32.HI R7, RZ, R10, R7 ;  /* 0x0000000aff077219 */ /* 0x000fe20000011607 */
[----:B------:R-:W-:Y:S01]  /*0960*/  FMUL R6, R6, UR4 ;  /* 0x0000000406067c20 */ /* 0x000fe20008400000 */
[----:B------:R-:W-:-:S03]  /*0970*/  ISETP.NE.AND.EX P0, PT, R29, RZ, PT, P0 ;  /* 0x000000ff1d00720c */ /* 0x000fc60003f05300 */
[----:B------:R-:W1:Y:S01]  /*0980*/  LDC R14, c[0x0][0x148] ;  /* 0x00005200ff0e7b82 */ /* 0x000e620000000800 */
[----:B--2---:R-:W-:-:S07]  /*0990*/  IMAD R0, R5, R8, R4 ;  /* 0x0000000805007224 */ /* 0x004fce00078e0204 */
[----:B------:R-:W2:Y:S01]  /*09a0*/  LDC R24, c[0x0][0x600] ;  /* 0x00018000ff187b82 */ /* 0x000ea20000000800 */
[-CC-:B----4-:R-:W-:Y:S02]  /*09b0*/  SHF.R.U64 R30, R20, R12.reuse, R7.reuse ;  /* 0x0000000c141e7219 */ /* 0x190fe40000001207 */
[----:B------:R-:W-:Y:S01]  /*09c0*/  SHF.R.U32.HI R5, RZ, R12, R7 ;  /* 0x0000000cff057219 */ /* 0x000fe20000011607 */
[----:B------:R-:W-:Y:S01]  /*09d0*/  IMAD.MOV.U32 R7, RZ, RZ, 0x1 ;  /* 0x00000001ff077424 */ /* 0x000fe200078e00ff */
[----:B------:R3:W4:Y:S03]  /*09e0*/  F2I.U32.TRUNC.NTZ R12, R6 ;  /* 0x00000006000c7305 */ /* 0x000726000020f000 */
[----:B------:R-:W1:Y:S01]  /*09f0*/  LDC R15, c[0x0][0x648] ;  /* 0x00019200ff0f7b82 */ /* 0x000e620000000800 */
[-C--:B0-----:R-:W-:Y:S02]  /*0a00*/  SHF.L.U32 R4, R9, R26.reuse, RZ ;  /* 0x0000001a09047219 */ /* 0x081fe400000006ff */
[----:B------:R-:W-:-:S02]  /*0a10*/  SHF.R.U64 R32, R30, R26, R5 ;  /* 0x0000001a1e207219 */ /* 0x000fc40000001205 */
[----:B------:R-:W-:Y:S02]  /*0a20*/  LOP3.LUT R11, RZ, R4, RZ, 0x33, !PT ;  /* 0x00000004ff0b7212 */ /* 0x000fe400078e33ff */
[-C--:B------:R-:W-:Y:S01]  /*0a30*/  SHF.R.U32.HI R5, RZ, R26.reuse, R5 ;  /* 0x0000001aff057219 */ /* 0x080fe20000011605 */
[----:B------:R-:W0:Y:S01]  /*0a40*/  LDC R21, c[0x0][0x638] ;  /* 0x00018e00ff157b82 */ /* 0x000e220000000800 */
[----:B------:R-:W-:Y:S01]  /*0a50*/  SHF.L.U32 R10, R7, R26, RZ ;  /* 0x0000001a070a7219 */ /* 0x000fe200000006ff */
[----:B------:R-:W-:-:S06]  /*0a60*/  IMAD.MOV.U32 R4, RZ, RZ, R32 ;  /* 0x000000ffff047224 */ /* 0x000fcc00078e0020 */
[----:B------:R-:W0:Y:S01]  /*0a70*/  LDC R155, c[0x0][0x610] ;  /* 0x00018400ff9b7b82 */ /* 0x000e220000000800 */
[----:B---34-:R-:W-:Y:S05]  /*0a80*/  @!P0 BRA `(.L_x_6) ;  /* 0x0000000000288947 */ /* 0x018fea0003800000 */
[----:B------:R-:W3:Y:S02]  /*0a90*/  LDC R9, c[0x0][0x64c] ;  /* 0x00019300ff097b82 */ /* 0x000ee40000000800 */
[----:B---3--:R-:W-:-:S05]  /*0aa0*/  IADD3 R9, P0, R32, R9, RZ ;  /* 0x0000000920097210 */ /* 0x008fca0007f1e0ff */
        /* <DEDUP_REMOVED lines=8> */
.L_x_6:
[----:B-1----:R-:W-:Y:S01]  /*0b30*/  SHF.R.U64 R4, R4, R15, R5 ;  /* 0x0000000f04047219 */ /* 0x002fe20000001205 */
[----:B--2---:R-:W-:Y:S01]  /*0b40*/  VIADD R5, R24, 0xffffffff ;  /* 0xffffffff18057836 */ /* 0x004fe20000000000 */
[----:B------:R-:W-:Y:S01]  /*0b50*/  LOP3.LUT R11, R30, R11, RZ, 0xc0, !PT ;  /* 0x0000000b1e0b7212 */ /* 0x000fe200078ec0ff */
[----:B------:R-:W-:Y:S02]  /*0b60*/  IMAD.MOV R12, RZ, RZ, -R12 ;  /* 0x000000ffff0c7224 */ /* 0x000fe400078e0a0c */
[----:B------:R-:W-:Y:S02]  /*0b70*/  IMAD.MOV R6, RZ, RZ, -R4 ;  /* 0x000000ffff067224 */ /* 0x000fe400078e0a04 */
[----:B------:R-:W-:Y:S01]  /*0b80*/  IMAD R11, R10, R4, R11 ;  /* 0x000000040a0b7224 */ /* 0x000fe200078e020b */
[----:B------:R-:W-:Y:S01]  /*0b90*/  LOP3.LUT R4, R20, R5, RZ, 0xc0, !PT ;  /* 0x0000000514047212 */ /* 0x000fe200078ec0ff */
[----:B------:R-:W-:Y:S02]  /*0ba0*/  @P3 IMAD R0, R14, R12, R3 ;  /* 0x0000000c0e003224 */ /* 0x000fe400078e0203 */
[----:B0-----:R-:W-:-:S02]  /*0bb0*/  IMAD R3, R6, R21, R32 ;  /* 0x0000001506037224 */ /* 0x001fc400078e0220 */
[----:B------:R-:W-:Y:S02]  /*0bc0*/  IMAD R155, R11, R155, R0 ;  /* 0x0000009b0b9b7224 */ /* 0x000fe400078e0200 */
[----:B------:R-:W-:Y:S02]  /*0bd0*/  IMAD R4, R3, R24, R4 ;  /* 0x0000001803047224 */ /* 0x000fe400078e0204 */
[----:B------:R-:W-:-:S03]  /*0be0*/  IMAD.MOV.U32 R0, RZ, RZ, 0x1 ;  /* 0x00000001ff007424 */ /* 0x000fc600078e00ff */
[----:B------:R-:W-:Y:S02]  /*0bf0*/  SEL R156, R4, R155, !P3 ;  /* 0x0000009b049c7207 */ /* 0x000fe40005800000 */
[----:B------:R-:W-:-:S07]  /*0c00*/  SEL R155, R155, R4, !P3 ;  /* 0x000000049b9b7207 */ /* 0x000fce0005800000 */
.L_x_4:
[----:B------:R-:W-:-:S08]  /*0c10*/  NOP ;  /* 0x0000000000007918 */ /* 0x000fd00000000000 */
[----:B------:R-:W0:Y:S02]  /*0c20*/  USETMAXREG.TRY_ALLOC.CTAPOOL UP0, 0xe8 ;  /* 0x000000e8000079c8 */ /* 0x000e240008000600 */
[----:B0-----:R-:W-:-:S13]  /*0c30*/  PLOP3.LUT P0, PT, PT, PT, UP0, 0x80, 0x0 ;  /* 0x000000000000781c */ /* 0x001fda0003f0f008 */
[----:B------:R-:W-:Y:S05]  /*0c40*/  @!P0 BRA `(.L_x_4) ;  /* 0xfffffffc00f08947 */ /* 0x000fea000383ffff */
[----:B------:R-:W-:Y:S01]  /*0c50*/  ULDC.64 UR4, c[0x0][0x598] ;  /* 0x0001660000047ab9 */ /* 0x000fe20000000a00 */
[----:B------:R-:W-:Y:S01]  /*0c60*/  ULDC.64 UR36, c[0x0][0x208] ;  /* 0x0000820000247ab9 */ /* 0x000fe20000000a00 */
[----:B------:R-:W-:-:S04]  /*0c70*/  ISETP.NE.U32.AND P0, PT, RZ, UR4, PT ;  /* 0x00000004ff007c0c */ /* 0x000fc8000bf05070 */
[----:B------:R-:W-:-:S13]  /*0c80*/  ISETP.NE.AND.EX P0, PT, RZ, UR5, PT, P0 ;  /* 0x00000005ff007c0c */ /* 0x000fda000bf05300 */
[----:B------:R-:W-:Y:S05]  /*0c90*/  @!P0 BRA `(.L_x_7) ;  /* 0x00000000001c8947 */ /* 0x000fea0003800000 */
[----:B------:R-:W0:Y:S02]  /*0ca0*/  LDC.64 R4, c[0x0][0x598] ;  /* 0x00016600ff047b82 */ /* 0x000e240000000a00 */
[----:B0-----:R-:W2:Y:S02]  /*0cb0*/  LDG.E.64 R4, desc[UR36][R4.64] ;  /* 0x0000002404047981 */ /* 0x001ea4000c1e1b00 */
[----:B--2---:R-:W-:-:S04]  /*0cc0*/  ISETP.NE.U32.AND P0, PT, R4, RZ, PT ;  /* 0x000000ff0400720c */ /* 0x004fc80003f05070 */
[----:B------:R-:W-:-:S13]  /*0cd0*/  ISETP.NE.AND.EX P0, PT, R5, RZ, PT, P0 ;  /* 0x000000ff0500720c */ /* 0x000fda0003f05300 */
[----:B------:R-:W-:Y:S05]  /*0ce0*/  @!P0 BRA `(.L_x_7) ;  /* 0x0000000000088947 */ /* 0x000fea0003800000 */
[----:B------:R0:W5:Y:S01]  /*0cf0*/  LD.E R153, desc[UR36][R4.64] ;  /* 0x0000002404997980 */ /* 0x000162000c101900 */
[----:B------:R-:W-:Y:S05]  /*0d00*/  BRA `(.L_x_8) ;  /* 0x0000000000247947 */ /* 0x000fea0003800000 */
.L_x_7:
[----:B------:R-:W-:Y:S02]  /*0d10*/  ULDC.64 UR4, c[0x0][0x588] ;  /* 0x0001620000047ab9 */ /* 0x000fe40000000a00 */
[----:B------:R-:W-:-:S04]  /*0d20*/  ISETP.NE.U32.AND P0, PT, RZ, UR4, PT ;  /* 0x00000004ff007c0c */ /* 0x000fc8000bf05070 */
[----:B------:R-:W-:-:S13]  /*0d30*/  ISETP.NE.AND.EX P0, PT, RZ, UR5, PT, P0 ;  /* 0x00000005ff007c0c */ /* 0x000fda000bf05300 */
[----:B------:R-:W-:Y:S05]  /*0d40*/  @!P0 BRA `(.L_x_9) ;  /* 0x00000000000c8947 */ /* 0x000fea0003800000 */
[----:B------:R-:W0:Y:S02]  /*0d50*/  LDC.64 R4, c[0x0][0x588] ;  /* 0x00016200ff047b82 */ /* 0x000e240000000a00 */
[----:B0-----:R1:W5:Y:S01]  /*0d60*/  LDG.E R153, desc[UR36][R4.64] ;  /* 0x0000002404997981 */ /* 0x001362000c1e1900 */
[----:B------:R-:W-:Y:S05]  /*0d70*/  BRA `(.L_x_8) ;  /* 0x0000000000087947 */ /* 0x000fea0003800000 */
.L_x_9:
[----:B------:R-:W-:Y:S02]  /*0d80*/  ULDC UR4, c[0x0][0x580] ;  /* 0x0001600000047ab9 */ /* 0x000fe40000000800 */
[----:B------:R-:W-:-:S07]  /*0d90*/  IMAD.U32 R153, RZ, RZ, UR4 ;  /* 0x00000004ff997e24 */ /* 0x000fce000f8e00ff */
.L_x_8:
[----:B------:R-:W-:Y:S02]  /*0da0*/  ULDC.64 UR4, c[0x0][0x5a0] ;  /* 0x0001680000047ab9 */ /* 0x000fe40000000a00 */
[----:B------:R-:W-:-:S04]  /*0db0*/  ISETP.NE.U32.AND P0, PT, RZ, UR4, PT ;  /* 0x00000004ff007c0c */ /* 0x000fc8000bf05070 */
[----:B------:R-:W-:-:S13]  /*0dc0*/  ISETP.NE.AND.EX P0, PT, RZ, UR5, PT, P0 ;  /* 0x00000005ff007c0c */ /* 0x000fda000bf05300 */
[----:B------:R-:W-:Y:S05]  /*0dd0*/  @!P0 BRA `(.L_x_10) ;  /* 0x00000000001c8947 */ /* 0x000fea0003800000 */
[----:B01----:R-:W0:Y:S02]  /*0de0*/  LDC.64 R4, c[0x0][0x5a0] ;  /* 0x00016800ff047b82 */ /* 0x003e240000000a00 */
[----:B0-----:R-:W2:Y:S02]  /*0df0*/  LDG.E.64 R4, desc[UR36][R4.64] ;  /* 0x0000002404047981 */ /* 0x001ea4000c1e1b00 */
[----:B--2---:R-:W-:-:S04]  /*0e00*/  ISETP.NE.U32.AND P0, PT, R4, RZ, PT ;  /* 0x000000ff0400720c */ /* 0x004fc80003f05070 */
[----:B------:R-:W-:-:S13]  /*0e10*/  ISETP.NE.AND.EX P0, PT, R5, RZ, PT, P0 ;  /* 0x000000ff0500720c */ /* 0x000fda0003f05300 */
[----:B------:R-:W-:Y:S05]  /*0e20*/  @!P0 BRA `(.L_x_10) ;  /* 0x0000000000088947 */ /* 0x000fea0003800000 */
[----:B------:R0:W5:Y:S01]  /*0e30*/  LD.E R154, desc[UR36][R4.64] ;  /* 0x00000024049a7980 */ /* 0x000162000c101900 */
[----:B------:R-:W-:Y:S05]  /*0e40*/  BRA `(.L_x_11) ;  /* 0x0000000000247947 */ /* 0x000fea0003800000 */
.L_x_10:
[----:B------:R-:W-:Y:S02]  /*0e50*/  ULDC.64 UR4, c[0x0][0x590] ;  /* 0x0001640000047ab9 */ /* 0x000fe40000000a00 */
[----:B------:R-:W-:-:S04]  /*0e60*/  ISETP.NE.U32.AND P0, PT, RZ, UR4, PT ;  /* 0x00000004ff007c0c */ /* 0x000fc8000bf05070 */
[----:B------:R-:W-:-:S13]  /*0e70*/  ISETP.NE.AND.EX P0, PT, RZ, UR5, PT, P0 ;  /* 0x00000005ff007c0c */ /* 0x000fda000bf05300 */
[----:B------:R-:W-:Y:S05]  /*0e80*/  @!P0 BRA `(.L_x_12) ;  /* 0x00000000000c8947 */ /* 0x000fea0003800000 */
[----:B01----:R-:W0:Y:S02]  /*0e90*/  LDC.64 R4, c[0x0][0x590] ;  /* 0x00016400ff047b82 */ /* 0x003e240000000a00 */
[----:B0-----:R1:W5:Y:S01]  /*0ea0*/  LDG.E R154, desc[UR36][R4.64] ;  /* 0x00000024049a7981 */ /* 0x001362000c1e1900 */
[----:B------:R-:W-:Y:S05]  /*0eb0*/  BRA `(.L_x_11) ;  /* 0x0000000000087947 */ /* 0x000fea0003800000 */
.L_x_12:
[----:B------:R-:W-:Y:S02]  /*0ec0*/  ULDC UR4, c[0x0][0x584] ;  /* 0x0001610000047ab9 */ /* 0x000fe40000000800 */
[----:B------:R-:W-:-:S07]  /*0ed0*/  IMAD.U32 R154, RZ, RZ, UR4 ;  /* 0x00000004ff9a7e24 */ /* 0x000fce000f8e00ff */
.L_x_11:
[----:B------:R-:W-:-:S13]  /*0ee0*/  LOP3.LUT P0, RZ, R0, 0xff, RZ, 0xc0, !PT ;  /* 0x000000ff00ff7812 */ /* 0x000fda000780c0ff */
[----:B------:R-:W-:Y:S05]  /*0ef0*/  @!P0 EXIT ;  /* 0x000000000000894d */ /* 0x000fea0003800000 */
[----:B------:R-:W-:Y:S01]  /*0f00*/  ULDC UR4, c[0x0][0x28c] ;  /* 0x0000a30000047ab9 */ /* 0x000fe20000000800 */
[----:B------:R-:W-:Y:S01]  /*0f10*/  LOP3.LUT R158, R19, 0x1, RZ, 0xfc, !PT ;  /* 0x00000001139e7812 */ /* 0x000fe200078efcff */
[----:B------:R-:W-:Y:S01]  /*0f20*/  UIADD3 UR4, UR4, 0x1f, URZ ;  /* 0x0000001f04047890 */ /* 0x000fe2000fffe03f */
[----:B------:R-:W-:Y:S01]  /*0f30*/  UMOV UR38, URZ ;  /* 0x0000003f00267c82 */ /* 0x000fe20008000000 */
[----:B------:R-:W-:Y:S02]  /*0f40*/  UMOV UR39, URZ ;  /* 0x0000003f00277c82 */ /* 0x000fe40008000000 */
[----:B------:R-:W-:-:S04]  /*0f50*/  USHF.R.S32.HI UR5, URZ, 0x1f, UR4 ;  /* 0x0000001f3f057899 */ /* 0x000fc80008011404 */
[----:B------:R-:W-:-:S04]  /*0f60*/  ULEA.HI UR5, UR5, UR4, URZ, 0x5 ;  /* 0x0000000405057291 */ /* 0x000fc8000f8f283f */
[----:B------:R-:W-:-:S12]  /*0f70*/  USHF.R.S32.HI UR40, URZ, 0x5, UR5 ;  /* 0x000000053f287899 */ /* 0x000fd80008011405 */
.L_x_254:
[----:B------:R-:W-:Y:S01]  /*0f80*/  LOP3.LUT R0, R18, 0x80, RZ, 0xc0, !PT ;  /* 0x0000008012007812 */ /* 0x000fe200078ec0ff */
[----:B--2---:R-:W2:Y:S01]  /*0f90*/  S2UR UR6, SR_CgaCtaId ;  /* 0x00000000000679c3 */ /* 0x004ea20000008800 */
[----:B------:R-:W-:Y:S02]  /*0fa0*/  UMOV UR41, 0x400 ;  /* 0x0000040000297882 */ /* 0x000fe40000000000 */
[----:B------:R-:W-:-:S06]  /*0fb0*/  SHF.R.U32.HI R0, RZ, 0x7, R0 ;  /* 0x00000007ff007819 */ /* 0x000fcc0000011600 */
[----:B---3--:R-:W3:Y:S01]  /*0fc0*/  SHFL.IDX PT, R0, R0, RZ, 0x1f ;  /* 0x00001fff00007589 */ /* 0x008ee200000e0000 */
[----:B--2---:R-:W-:Y:S01]  /*0fd0*/  ULEA UR41, UR6, UR41, 0x18 ;  /* 0x0000002906297291 */ /* 0x004fe2000f8ec03f */
[----:B---3--:R-:W-:-:S13]  /*0fe0*/  R2UR UR4, R0 ;  /* 0x00000000000472ca */ /* 0x008fda00000e0000 */
[----:B------:R-:W-:-:S04]  /*0ff0*/  ULEA.HI UR5, UR4, UR4, URZ, 0x1 ;  /* 0x0000000404057291 */ /* 0x000fc8000f8f083f */
[----:B------:R-:W-:-:S04]  /*1000*/  ULOP3.LUT UR5, UR5, 0xffffe, URZ, 0xc0, !UPT ;  /* 0x000ffffe05057892 */ /* 0x000fc8000f8ec03f */
[----:B------:R-:W-:-:S03]  /*1010*/  UIADD3 UR5, UR4, -UR5, URZ ;  /* 0x8000000504057290 */ /* 0x000fc6000fffe03f */
[----:B------:R-:W-:Y:S01]  /*1020*/  ULDC UR4, c[0x0][0x28c] ;  /* 0x0000a30000047ab9 */ /* 0x000fe20000000800 */
[----:B------:R-:W-:Y:S01]  /*1030*/  ULEA UR5, UR5, UR41, 0xc ;  /* 0x0000002905057291 */ /* 0x000fe2000f8e603f */
[----:B------:R-:W-:-:S03]  /*1040*/  ISETP.LT.AND P0, PT, RZ, UR4, PT ;  /* 0x00000004ff007c0c */ /* 0x000fc6000bf01270 */
[----:B------:R-:W-:-:S04]  /*1050*/  UIADD3 UR5, UR5, 0x180, URZ ;  /* 0x0000018005057890 */ /* 0x000fc8000fffe03f */
[----:B------:R-:W-:-:S04]  /*1060*/  USHF.R.U32.HI UR5, URZ, 0x4, UR5 ;  /* 0x000000043f057899 */ /* 0x000fc80008011605 */
[----:B------:R-:W-:Y:S02]  /*1070*/  ULOP3.LUT UR42, UR5, 0x3fff, URZ, 0xc0, !UPT ;  /* 0x00003fff052a7892 */ /* 0x000fe4000f8ec03f */
[----:B-1--45:R-:W-:Y:S10]  /*1080*/  @P0 BRA `(.L_x_13) ;  /* 0x0000000000400947 */ /* 0x032ff40003800000 */
[----:B------:R-:W-:Y:S01]  /*1090*/  MOV R0, 0x0 ;  /* 0x0000000000007802 */ /* 0x000fe20000000f00 */
[----:B------:R-:W-:Y:S01]  /*10a0*/  ULDC.64 UR4, c[0x4][0x68] ;  /* 0x01001a0000047ab9 */ /* 0x000fe20000000a00 */
[----:B------:R-:W-:Y:S01]  /*10b0*/  ULDC.64 UR6, c[0x4][0x8] ;  /* 0x0100020000067ab9 */ /* 0x000fe20000000a00 */
[----:B01----:R-:W-:Y:S01]  /*10c0*/  IMAD.U32 R4, RZ, RZ, UR4 ;  /* 0x00000004ff047e24 */ /* 0x003fe2000f8e00ff */
[----:B------:R0:W1:Y:S01]  /*10d0*/  LDC.64 R14, c[0x4][R0] ;  /* 0x01000000000e7b82 */ /* 0x0000620000000a00 */
[----:B------:R-:W-:Y:S01]  /*10e0*/  IMAD.U32 R5, RZ, RZ, UR5 ;  /* 0x00000005ff057e24 */ /* 0x000fe2000f8e00ff */
[----:B------:R-:W-:Y:S01]  /*10f0*/  ULDC.64 UR4, c[0x4][0x70] ;  /* 0x01001c0000047ab9 */ /* 0x000fe20000000a00 */
[----:B------:R-:W-:Y:S02]  /*1100*/  IMAD.U32 R10, RZ, RZ, UR6 ;  /* 0x00000006ff0a7e24 */ /* 0x000fe4000f8e00ff */
[----:B------:R-:W-:Y:S02]  /*1110*/  IMAD.U32 R6, RZ, RZ, UR4 ;  /* 0x00000004ff067e24 */ /* 0x000fe4000f8e00ff */
[----:B------:R-:W-:-:S02]  /*1120*/  IMAD.U32 R7, RZ, RZ, UR5 ;  /* 0x00000005ff077e24 */ /* 0x000fc4000f8e00ff */
[----:B------:R-:W-:Y:S02]  /*1130*/  IMAD.U32 R11, RZ, RZ, UR7 ;  /* 0x00000007ff0b7e24 */ /* 0x000fe4000f8e00ff */
[----:B------:R-:W-:Y:S02]  /*1140*/  IMAD.MOV.U32 R8, RZ, RZ, 0x1e1 ;  /* 0x000001e1ff087424 */ /* 0x000fe400078e00ff */
[----:B------:R-:W-:Y:S02]  /*1150*/  IMAD.MOV.U32 R12, RZ, RZ, 0x1 ;  /* 0x00000001ff0c7424 */ /* 0x000fe400078e00ff */
[----:B0-----:R-:W-:-:S07]  /*1160*/  IMAD.MOV.U32 R13, RZ, RZ, RZ ;  /* 0x000000ffff0d7224 */ /* 0x001fce00078e00ff */
[----:B------:R-:W-:-:S07]  /*1170*/  LEPC R20, `(.L_x_13) ;  /* 0x000000001014794e */ /* 0x000fce0000000000 */
[----:B-1---5:R-:W-:Y:S05]  /*1180*/  CALL.ABS.NOINC R14 ;  /* 0x000000000e007343 */ /* 0x022fea0003c00000 */
.L_x_13:
[----:B------:R-:W-:-:S13]  /*1190*/  ISETP.NE.AND P0, PT, R158, 0x3, PT ;  /* 0x000000039e00780c */ /* 0x000fda0003f05270 */
[----:B------:R-:W-:Y:S05]  /*11a0*/  @!P0 BRA `(.L_x_14) ;  /* 0x0000000000048947 */ /* 0x000fea0003800000 */
[----:B------:R-:W-:Y:S01]  /*11b0*/  BPT.TRAP 0x1 ;  /* 0x000000040000795c */ /* 0x000fe20000300000 */
.L_x_14:
[----:B------:R-:W-:Y:S02]  /*11c0*/  IMAD.U32 R3, RZ, RZ, UR39 ;  /* 0x00000027ff037e24 */ /* 0x000fe4000f8e00ff */
[----:B------:R-:W-:-:S03]  /*11d0*/  IMAD.U32 R0, RZ, RZ, UR38 ;  /* 0x00000026ff007e24 */ /* 0x000fc6000f8e00ff */
[----:B------:R-:W-:Y:S02]  /*11e0*/  LEA R3, R3, UR41, 0x3 ;  /* 0x0000002903037c11 */ /* 0x000fe4000f8e18ff */
[----:B------:R-:W-:-:S04]  /*11f0*/  SHF.L.U32 R0, R0, 0x1f, RZ ;  /* 0x0000001f00007819 */ /* 0x000fc800000006ff */
[----:B------:R2:W3:Y:S01]  /*1200*/  SYNCS.PHASECHK.TRANS64.TRYWAIT P1, [R3+URZ], R0 ;  /* 0x00000000030075a7 */ /* 0x0004e2000802017f */
[----:B------:R-:W-:Y:S05]  /*1210*/  @!P0 BRA `(.L_x_15) ;  /* 0x0000000000048947 */ /* 0x000fea0003800000 */
[----:B------:R-:W-:Y:S01]  /*1220*/  BPT.TRAP 0x1 ;  /* 0x000000040000795c */ /* 0x000fe20000300000 */
.L_x_15:
[----:B---3--:R-:W-:Y:S05]  /*1230*/  @P1 BRA `(.L_x_16) ;  /* 0x0000000000081947 */ /* 0x008fea0003800000 */
[----:B------:R-:W3:Y:S02]  /*1240*/  SYNCS.PHASECHK.TRANS64.TRYWAIT P1, [R3+URZ], R0 ;  /* 0x00000000030075a7 */ /* 0x000ee4000802017f */
[----:B---3--:R-:W-:Y:S05]  /*1250*/  @!P1 BRA `(.L_x_17) ;  /* 0x000000d0002c9947 */ /* 0x008fea0003800000 */
.L_x_16:
[----:B------:R-:W-:-:S04]  /*1260*/  UISETP.LT.AND UP0, UPT, UR40, 0x1, UPT ;  /* 0x000000012800788c */ /* 0x000fc8000bf01270 */
[----:B------:R-:W-:-:S06]  /*1270*/  USEL UR4, UR40, 0x1, UP0 ;  /* 0x0000000128047887 */ /* 0x000fcc0008000000 */
[----:B--23--:R-:W-:Y:S01]  /*1280*/  IMAD.U32 R0, RZ, RZ, UR4 ;  /* 0x00000004ff007e24 */ /* 0x00cfe2000f8e00ff */
[----:B------:R-:W-:Y:S05]  /*1290*/  WARPSYNC.ALL ;  /* 0x0000000000007948 */ /* 0x000fea0003800000 */
[----:B------:R-:W-:-:S04]  /*12a0*/  IADD3 R0, -R0, UR40, RZ ;  /* 0x0000002800007c10 */ /* 0x000fc8000fffe1ff */
[----:B------:R-:W-:Y:S01]  /*12b0*/  ISETP.GE.AND P1, PT, R0, 0x1, PT ;  /* 0x000000010000780c */ /* 0x000fe20003f26270 */
[----:B------:R-:W-:Y:S01]  /*12c0*/  UIADD3 UR4, UR41, 0x30180, URZ ;  /* 0x0003018029047890 */ /* 0x000fe2000fffe03f */
[----:B------:R-:W-:Y:S01]  /*12d0*/  WARPGROUP.ARRIVE ;  /* 0x00000000000079c5 */ /* 0x000fe20000000000 */
[----:B------:R-:W-:Y:S01]  /*12e0*/  UMOV UR9, 0x80000020 ;  /* 0x8000002000097882 */ /* 0x000fe20000000000 */
[----:B------:R-:W-:Y:S01]  /*12f0*/  UMOV UR11, 0x80000020 ;  /* 0x80000020000b7882 */ /* 0x000fe20000000000 */
[----:B------:R-:W-:-:S04]  /*1300*/  USHF.R.U32.HI UR4, URZ, 0x4, UR4 ;  /* 0x000000043f047899 */ /* 0x000fc80008011604 */
[----:B------:R-:W-:Y:S02]  /*1310*/  ULOP3.LUT UR5, UR4, 0x3fff, URZ, 0xc0, !UPT ;  /* 0x00003fff04057892 */ /* 0x000fe4000f8ec03f */
[----:B------:R-:W-:Y:S02]  /*1320*/  ULOP3.LUT UR4, UR42, 0x10000, URZ, 0xfc, !UPT ;  /* 0x000100002a047892 */ /* 0x000fe4000f8efc3f */
[----:B------:R-:W-:Y:S02]  /*1330*/  ULOP3.LUT UR5, UR5, 0x10000, URZ, 0xfc, !UPT ;  /* 0x0001000005057892 */ /* 0x000fe4000f8efc3f */
[----:B------:R-:W-:Y:S02]  /*1340*/  ULEA UR6, UR39, UR4, 0xb ;  /* 0x0000000427067291 */ /* 0x000fe4000f8e583f */
[----:B------:R-:W-:Y:S02]  /*1350*/  ULEA UR7, UR39, UR5, 0x8 ;  /* 0x0000000527077291 */ /* 0x000fe4000f8e403f */
[----:B------:R-:W-:-:S02]  /*1360*/  UIADD3 UR12, UR6, 0x200, URZ ;  /* 0x00000200060c7890 */ /* 0x000fc4000fffe03f */
[----:B------:R-:W-:Y:S02]  /*1370*/  UIADD3 UR13, UR6, 0x400, URZ ;  /* 0x00000400060d7890 */ /* 0x000fe4000fffe03f */
[----:B------:R-:W-:Y:S01]  /*1380*/  UMOV UR8, UR6 ;  /* 0x0000000600087c82 */ /* 0x000fe20008000000 */
[----:B------:R-:W-:Y:S01]  /*1390*/  UMOV UR10, UR7 ;  /* 0x00000007000a7c82 */ /* 0x000fe20008000000 */
[----:B------:R-:W-:Y:S01]  /*13a0*/  UIADD3 UR14, UR6, 0x600, URZ ;  /* 0x00000600060e7890 */ /* 0x000fe2000fffe03f */
[----:B------:R-:W-:Y:S01]  /*13b0*/  HGMMA.64x64x16.F32 R120, gdesc[UR8], RZ, !UPT, gsb0 ;  /* 0x00e00000087879f0 */ /* 0x000fe2000c0008ff */
[----:B------:R-:W-:Y:S01]  /*13c0*/  UMOV UR8, UR12 ;  /* 0x0000000c00087c82 */ /* 0x000fe20008000000 */
[----:B------:R-:W-:Y:S01]  /*13d0*/  UMOV UR9, 0x80000020 ;  /* 0x8000002000097882 */ /* 0x000fe20000000000 */
[----:B------:R-:W-:Y:S01]  /*13e0*/  UIADD3 UR12, UR6, 0x402, URZ ;  /* 0x00000402060c7890 */ /* 0x000fe2000fffe03f */
[----:B------:R-:W-:Y:S02]  /*13f0*/  WARPGROUP.DEPBAR.LE gsb0, 0x0 ;  /* 0x00008000000079c5 */ /* 0x000fe40000010000 */
[----:B------:R-:W-:-:S06]  /*1400*/  WARPGROUP.ARRIVE ;  /* 0x00000000000079c5 */ /* 0x000fcc0000000000 */
[----:B------:R-:W-:Y:S01]  /*1410*/  HGMMA.64x64x16.F32 R88, gdesc[UR8], RZ, !UPT, gsb0 ;  /* 0x00e00000085879f0 */ /* 0x000fe2000c0008ff */
[----:B------:R-:W-:Y:S01]  /*1420*/  UMOV UR8, UR13 ;  /* 0x0000000d00087c82 */ /* 0x000fe20008000000 */
[----:B------:R-:W-:Y:S01]  /*1430*/  UMOV UR9, 0x80000020 ;  /* 0x8000002000097882 */ /* 0x000fe20000000000 */
        /* <DEDUP_REMOVED lines=8> */
[----:B------:R-:W-:Y:S02]  /*14c0*/  UIADD3 UR8, UR6, 0x2, URZ ;  /* 0x0000000206087890 */ /* 0x000fe4000fffe03f */
[----:B------:R-:W-:Y:S01]  /*14d0*/  UIADD3 UR10, UR7, 0x2, URZ ;  /* 0x00000002070a7890 */ /* 0x000fe2000fffe03f */
[----:B------:R-:W-:Y:S01]  /*14e0*/  UMOV UR9, 0x80000020 ;  /* 0x8000002000097882 */ /* 0x000fe20000000000 */
[----:B------:R-:W-:Y:S01]  /*14f0*/  UMOV UR11, 0x80000020 ;  /* 0x80000020000b7882 */ /* 0x000fe20000000000 */
[----:B------:R-:W-:Y:S02]  /*1500*/  UIADD3 UR7, UR6, 0x202, URZ ;  /* 0x0000020206077890 */ /* 0x000fe4000fffe03f */
[----:B------:R-:W-:Y:S01]  /*1510*/  UIADD3 UR6, UR6, 0x602, URZ ;  /* 0x0000060206067890 */ /* 0x000fe2000fffe03f */
[----:B------:R-:W-:Y:S02]  /*1520*/  WARPGROUP.DEPBAR.LE gsb0, 0x0 ;  /* 0x00008000000079c5 */ /* 0x000fe40000010000 */
[----:B------:R-:W-:-:S06]  /*1530*/  WARPGROUP.ARRIVE ;  /* 0x00000000000079c5 */ /* 0x000fcc0000000000 */
[----:B------:R-:W-:Y:S01]  /*1540*/  HGMMA.64x64x16.F32 R120, gdesc[UR8], R120, gsb0 ;  /* 0x00e00000087879f0 */ /* 0x000fe20008000878 */
[----:B------:R-:W-:Y:S01]  /*1550*/  UMOV UR8, UR7 ;  /* 0x0000000700087c82 */ /* 0x000fe20008000000 */
[----:B------:R-:W-:Y:S01]  /*1560*/  UMOV UR9, 0x80000020 ;  /* 0x8000002000097882 */ /* 0x000fe20000000000 */
        /* <DEDUP_REMOVED lines=12> */
[----:B------:R-:W-:Y:S03]  /*1630*/  HGMMA.64x64x16.F32 R24, gdesc[UR8], R24, gsb0 ;  /* 0x00e00000081879f0 */ /* 0x000fe60008000818 */
[----:B------:R-:W-:Y:S02]  /*1640*/  WARPGROUP.DEPBAR.LE gsb0, 0x0 ;  /* 0x00008000000079c5 */ /* 0x000fe40000010000 */
[----:B------:R-:W-:Y:S05]  /*1650*/  @!P1 BRA `(.L_x_18) ;  /* 0x0000000400689947 */ /* 0x000fea0003800000 */
[----:B------:R-:W-:Y:S01]  /*1660*/  UIADD3 UR6, UR39, 0x1, URZ ;  /* 0x0000000127067890 */ /* 0x000fe2000fffe03f */
[----:B------:R-:W-:-:S03]  /*1670*/  IMAD.MOV.U32 R3, RZ, RZ, R0 ;  /* 0x000000ffff037224 */ /* 0x000fc600078e0000 */
[----:B------:R-:W-:-:S04]  /*1680*/  UISETP.NE.AND UP0, UPT, UR6, 0x6, UPT ;  /* 0x000000060600788c */ /* 0x000fc8000bf05270 */
[----:B------:R-:W-:Y:S02]  /*1690*/  USEL UR7, URZ, 0x1, UP0 ;  /* 0x000000013f077887 */ /* 0x000fe40008000000 */
[----:B------:R-:W-:Y:S02]  /*16a0*/  USEL UR6, UR6, URZ, UP0 ;  /* 0x0000003f06067287 */ /* 0x000fe40008000000 */
[----:B------:R-:W-:-:S06]  /*16b0*/  ULOP3.LUT UR7, UR38, UR7, URZ, 0x3c, !UPT ;  /* 0x0000000726077292 */ /* 0x000fcc000f8e3c3f */
[----:B------:R-:W-:Y:S01]  /*16c0*/  IMAD.U32 R6, RZ, RZ, UR7 ;  /* 0x00000007ff067e24 */ /* 0x000fe2000f8e00ff */
[----:B------:R-:W-:-:S06]  /*16d0*/  UMOV UR7, UR39 ;  /* 0x0000002700077c82 */ /* 0x000fcc0008000000 */
.L_x_25:
[----:B------:R-:W-:Y:S05]  /*16e0*/  @!P0 BRA `(.L_x_19) ;  /* 0x0000000000048947 */ /* 0x000fea0003800000 */
[----:B------:R-:W-:Y:S01]  /*16f0*/  BPT.TRAP 0x1 ;  /* 0x000000040000795c */ /* 0x000fe20000300000 */
.L_x_19:
[----:B------:R-:W-:Y:S01]  /*1700*/  ULEA UR8, UR6, UR41, 0x3 ;  /* 0x0000002906087291 */ /* 0x000fe2000f8e183f */
[----:B01----:R-:W-:-:S08]  /*1710*/  SHF.L.U32 R4, R6, 0x1f, RZ ;  /* 0x0000001f06047819 */ /* 0x003fd000000006ff */
[----:B------:R0:W1:Y:S01]  /*1720*/  SYNCS.PHASECHK.TRANS64.TRYWAIT P1, [UR8], R4 ;  /* 0x00000004ff0075a7 */ /* 0x0000620008020148 */
[----:B------:R-:W-:Y:S05]  /*1730*/  @!P0 BRA `(.L_x_20) ;  /* 0x0000000000048947 */ /* 0x000fea0003800000 */
[----:B------:R-:W-:Y:S01]  /*1740*/  BPT.TRAP 0x1 ;  /* 0x000000040000795c */ /* 0x000fe20000300000 */
.L_x_20:
[----:B-1----:R-:W-:Y:S05]  /*1750*/  @P1 BRA `(.L_x_21) ;  /* 0x0000000000081947 */ /* 0x002fea0003800000 */
[----:B------:R-:W1:Y:S02]  /*1760*/  SYNCS.PHASECHK.TRANS64.TRYWAIT P1, [UR8], R4 ;  /* 0x00000004ff0075a7 */ /* 0x000e640008020148 */
[----:B-1----:R-:W-:Y:S05]  /*1770*/  @!P1 BRA `(.L_x_22) ;  /* 0x000000c800f89947 */ /* 0x002fea0003800000 */
.L_x_21:
[----:B------:R-:W-:Y:S01]  /*1780*/  ULEA UR12, UR6, UR4, 0xb ;  /* 0x00000004060c7291 */ /* 0x000fe2000f8e583f */
[----:B------:R-:W-:Y:S01]  /*1790*/  WARPGROUP.ARRIVE ;  /* 0x00000000000079c5 */ /* 0x000fe20000000000 */
[----:B------:R-:W-:Y:S01]  /*17a0*/  ULEA UR13, UR6, UR5, 0x8 ;  /* 0x00000005060d7291 */ /* 0x000fe2000f8e403f */
[----:B------:R-:W-:Y:S01]  /*17b0*/  UMOV UR9, 0x80000020 ;  /* 0x8000002000097882 */ /* 0x000fe20000000000 */
[----:B------:R-:W-:Y:S01]  /*17c0*/  UMOV UR11, 0x80000020 ;  /* 0x80000020000b7882 */ /* 0x000fe20000000000 */
[----:B------:R-:W-:Y:S02]  /*17d0*/  UIADD3 UR14, UR12, 0x200, URZ ;  /* 0x000002000c0e7890 */ /* 0x000fe4000fffe03f */
[----:B------:R-:W-:Y:S02]  /*17e0*/  UMOV UR8, UR12 ;  /* 0x0000000c00087c82 */ /* 0x000fe40008000000 */
[----:B------:R-:W-:Y:S01]  /*17f0*/  UMOV UR10, UR13 ;  /* 0x0000000d000a7c82 */ /* 0x000fe20008000000 */
[----:B------:R-:W-:Y:S01]  /*1800*/  UIADD3 UR15, UR12, 0x400, URZ ;  /* 0x000004000c0f7890 */ /* 0x000fe2000fffe03f */
[----:B------:R-:W-:Y:S01]  /*1810*/  HGMMA.64x64x16.F32 R120, gdesc[UR8], R120, gsb0 ;  /* 0x00e00000087879f0 */ /* 0x000fe20008000878 */
[----:B------:R-:W-:Y:S01]  /*1820*/  UMOV UR9, 0x80000020 ;  /* 0x8000002000097882 */ /* 0x000fe20000000000 */
[----:B------:R-:W-:Y:S01]  /*1830*/  UMOV UR8, UR14 ;  /* 0x0000000e00087c82 */ /* 0x000fe20008000000 */
[----:B------:R-:W-:-:S02]  /*1840*/  UIADD3 UR16, UR12, 0x600, URZ ;  /* 0x000006000c107890 */ /* 0x000fc4000fffe03f */
        /* <DEDUP_REMOVED lines=40> */
[----:B------:R-:W-:Y:S01]  /*1ad0*/  BPT.TRAP 0x1 ;  /* 0x000000040000795c */ /* 0x000fe20000300000 */
.L_x_23:
[----:B------:R-:W-:Y:S01]  /*1ae0*/  ULEA UR8, UR7, UR41, 0x3 ;  /* 0x0000002907087291 */ /* 0x000fe2000f8e183f */
[----:B------:R-:W-:-:S03]  /*1af0*/  ISETP.GT.U32.AND P1, PT, R19, 0x1, PT ;  /* 0x000000011300780c */ /* 0x000fc60003f24070 */
[----:B------:R-:W-:-:S04]  /*1b00*/  UIADD3 UR8, UR8, 0x30, URZ ;  /* 0x0000003008087890 */ /* 0x000fc8000fffe03f */
[----:B------:R-:W-:-:S09]  /*1b10*/  UPRMT UR8, URZ, 0x654, UR8 ;  /* 0x000006543f087896 */ /* 0x000fd20008000008 */
[----:B------:R-:W-:Y:S01]  /*1b20*/  SYNCS.ARRIVE.TRANS64.RED.A1T0 RZ, [UR8], RZ ;  /* 0x000000ffffff79a7 */ /* 0x000fe20008100408 */
[----:B------:R-:W-:Y:S05]  /*1b30*/  @P1 BRA `(.L_x_24) ;  /* 0x0000000000041947 */ /* 0x000fea0003800000 */
[----:B------:R-:W-:Y:S01]  /*1b40*/  BPT.TRAP 0x1 ;  /* 0x000000040000795c */ /* 0x000fe20000300000 */
.L_x_24:
[----:B------:R-:W-:Y:S01]  /*1b50*/  UIADD3 UR6, UR6, 0x1, URZ ;  /* 0x0000000106067890 */ /* 0x000fe2000fffe03f */
[C---:B------:R-:W-:Y:S01]  /*1b60*/  ISETP.GT.AND P1, PT, R3.reuse, 0x1, PT ;  /* 0x000000010300780c */ /* 0x040fe20003f24270 */
[----:B------:R-:W-:Y:S01]  /*1b70*/  UIADD3 UR7, UR7, 0x1, URZ ;  /* 0x0000000107077890 */ /* 0x000fe2000fffe03f */
[----:B------:R-:W-:Y:S01]  /*1b80*/  VIADD R3, R3, 0xffffffff ;  /* 0xffffffff03037836 */ /* 0x000fe20000000000 */
[----:B------:R-:W-:Y:S02]  /*1b90*/  UISETP.NE.AND UP0, UPT, UR6, 0x6, UPT ;  /* 0x000000060600788c */ /* 0x000fe4000bf05270 */
[----:B------:R-:W-:Y:S02]  /*1ba0*/  UISETP.NE.AND UP1, UPT, UR7, 0x6, UPT ;  /* 0x000000060700788c */ /* 0x000fe4000bf25270 */
[----:B------:R-:W-:Y:S02]  /*1bb0*/  USEL UR8, URZ, 0x1, UP0 ;  /* 0x000000013f087887 */ /* 0x000fe40008000000 */
[----:B------:R-:W-:-:S02]  /*1bc0*/  USEL UR6, UR6, URZ, UP0 ;  /* 0x0000003f06067287 */ /* 0x000fc40008000000 */
[----:B------:R-:W-:Y:S02]  /*1bd0*/  USEL UR7, UR7, URZ, UP1 ;  /* 0x0000003f07077287 */ /* 0x000fe40008800000 */
[----:B------:R-:W-:Y:S01]  /*1be0*/  LOP3.LUT R6, R6, UR8, RZ, 0x3c, !PT ;  /* 0x0000000806067c12 */ /* 0x000fe2000f8e3cff */
[----:B------:R-:W-:Y:S09]  /*1bf0*/  @P1 BRA `(.L_x_25) ;  /* 0xfffffff800b81947 */ /* 0x000ff2000383ffff */
.L_x_18:
[----:B------:R-:W2:Y:S02]  /*1c00*/  LDC R3, c[0x0][0x28c] ;  /* 0x0000a300ff037b82 */ /* 0x000ea40000000800 */
[----:B--2---:R-:W-:-:S13]  /*1c10*/  ISETP.GE.AND P1, PT, R3, 0x1, PT ;  /* 0x000000010300780c */ /* 0x004fda0003f26270 */
[----:B------:R-:W-:Y:S05]  /*1c20*/  @!P1 BRA `(.L_x_26) ;  /* 0x0000000000349947 */ /* 0x000fea0003800000 */
[----:B------:R-:W-:Y:S05]  /*1c30*/  @!P0 BRA `(.L_x_27) ;  /* 0x0000000000048947 */ /* 0x000fea0003800000 */
[----:B------:R-:W-:Y:S01]  /*1c40*/  BPT.TRAP 0x1 ;  /* 0x000000040000795c */ /* 0x000fe20000300000 */
.L_x_27:
[----:B------:R-:W-:Y:S01]  /*1c50*/  VIADD R0, R0, UR39 ;  /* 0x0000002700007c36 */ /* 0x000fe20008000000 */
[----:B------:R-:W-:-:S03]  /*1c60*/  ISETP.GT.U32.AND P0, PT, R19, 0x1, PT ;  /* 0x000000011300780c */ /* 0x000fc60003f04070 */
[----:B01----:R-:W-:-:S05]  /*1c70*/  IMAD.WIDE.U32 R4, R0, -0x55555555, RZ ;  /* 0xaaaaaaab00047825 */ /* 0x003fca00078e00ff */
[----:B------:R-:W-:-:S05]  /*1c80*/  SHF.R.U32.HI R5, RZ, 0x2, R5 ;  /* 0x00000002ff057819 */ /* 0x000fca0000011605 */
[----:B------:R-:W-:-:S05]  /*1c90*/  IMAD R0, R5, -0x6, R0 ;  /* 0xfffffffa05007824 */ /* 0x000fca00078e0200 */
[----:B------:R-:W-:-:S05]  /*1ca0*/  LEA R0, R0, UR41, 0x3 ;  /* 0x0000002900007c11 */ /* 0x000fca000f8e18ff */
[----:B------:R-:W-:-:S05]  /*1cb0*/  VIADD R0, R0, 0x30 ;  /* 0x0000003000007836 */ /* 0x000fca0000000000 */
[----:B------:R-:W-:-:S04]  /*1cc0*/  PRMT R0, RZ, 0x654, R0 ;  /* 0x00000654ff007816 */ /* 0x000fc80000000000 */
[----:B------:R2:W-:Y:S01]  /*1cd0*/  SYNCS.ARRIVE.TRANS64.RED.A1T0 RZ, [R0+URZ], RZ ;  /* 0x000000ff00ff79a7 */ /* 0x0005e2000810043f */
[----:B------:R-:W-:Y:S05]  /*1ce0*/  @P0 BRA `(.L_x_26) ;  /* 0x0000000000040947 */ /* 0x000fea0003800000 */
[----:B------:R-:W-:Y:S01]  /*1cf0*/  BPT.TRAP 0x1 ;  /* 0x000000040000795c */ /* 0x000fe20000300000 */
.L_x_26:
[----:B------:R-:W3:Y:S01]  /*1d00*/  LDC R6, c[0x0][0x288] ;  /* 0x0000a200ff067b82 */ /* 0x000ee20000000800 */
[----:B--2---:R-:W-:Y:S01]  /*1d10*/  LOP3.LUT R0, R22, 0x1, RZ, 0xc0, !PT ;  /* 0x0000000116007812 */ /* 0x004fe200078ec0ff */
[----:B------:R-:W-:Y:S01]  /*1d20*/  IMAD.SHL.U32 R9, R156, 0x40, RZ ;  /* 0x000000409c097824 */ /* 0x000fe200078e00ff */
[----:B------:R-:W-:Y:S01]  /*1d30*/  SHF.R.U32.HI R3, RZ, 0x2, R18 ;  /* 0x00000002ff037819 */ /* 0x000fe20000011612 */
[----:B------:R-:W-:Y:S01]  /*1d40*/  UIADD3 UR39, UR40, UR39, URZ ;  /* 0x0000002728277290 */ /* 0x000fe2000fffe03f */
[----:B01----:R-:W-:Y:S01]  /*1d50*/  LOP3.LUT R4, R18, 0x60, RZ, 0xc0, !PT ;  /* 0x0000006012047812 */ /* 0x003fe200078ec0ff */
[----:B------:R-:W-:Y:S01]  /*1d60*/  IMAD.SHL.U32 R10, R0, 0x40, RZ ;  /* 0x00000040000a7824 */ /* 0x000fe200078e00ff */
[----:B------:R-:W-:Y:S01]  /*1d70*/  LOP3.LUT R3, R3, 0x7, RZ, 0xc0, !PT ;  /* 0x0000000703037812 */ /* 0x000fe200078ec0ff */
[----:B------:R-:W-:Y:S01]  /*1d80*/  IMAD.SHL.U32 R13, R155, 0x200, RZ ;  /* 0x000002009b0d7824 */ /* 0x000fe200078e00ff */
[----:B------:R-:W-:Y:S01]  /*1d90*/  SHF.R.U32.HI R8, RZ, 0x1, R4 ;  /* 0x00000001ff087819 */ /* 0x000fe20000011604 */
[----:B------:R-:W-:Y:S01]  /*1da0*/  UISETP.GT.U32.AND UP0, UPT, UR39, 0x5, UPT ;  /* 0x000000052700788c */ /* 0x000fe2000bf04070 */
[----:B------:R-:W-:Y:S01]  /*1db0*/  LOP3.LUT R4, R18, 0x3, RZ, 0xc0, !PT ;  /* 0x0000000312047812 */ /* 0x000fe200078ec0ff */
[----:B------:R-:W-:Y:S01]  /*1dc0*/  ULDC UR7, c[0x0][0x284] ;  /* 0x0000a10000077ab9 */ /* 0x000fe20000000800 */
[--C-:B------:R-:W-:Y:S01]  /*1dd0*/  IADD3 R5, RZ, -R8, -R3.reuse ;  /* 0x80000008ff057210 */ /* 0x100fe20007ffe803 */
[----:B------:R-:W-:Y:S01]  /*1de0*/  UISETP.LT.U32.AND UP0, UPT, UR40, 0x6, UP0 ;  /* 0x000000062800788c */ /* 0x000fe20008701070 */
[----:B------:R-:W-:Y:S01]  /*1df0*/  LOP3.LUT R3, R10, 0x40, R3, 0xe2, !PT ;  /* 0x000000400a037812 */ /* 0x000fe200078ee203 */
[----:B------:R-:W-:Y:S01]  /*1e00*/  IMAD.SHL.U32 R10, R18, 0x2, RZ ;  /* 0x00000002120a7824 */ /* 0x000fe200078e00ff */
[----:B------:R-:W-:Y:S01]  /*1e10*/  UISETP.GE.U32.AND UP1, UPT, UR40, 0x6, UPT ;  /* 0x000000062800788c */ /* 0x000fe2000bf26070 */
[----:B------:R-:W-:Y:S01]  /*1e20*/  SHF.R.S32.HI R159, RZ, 0x1f, R23 ;  /* 0x0000001fff9f7819 */ /* 0x000fe20000011417 */
[----:B------:R-:W-:Y:S01]  /*1e30*/  ULDC.64 UR8, c[0x0][0x5d0] ;  /* 0x0001740000087ab9 */ /* 0x000fe20000000a00 */
[----:B------:R-:W-:Y:S01]  /*1e40*/  UIMAD.WIDE.U32 UR4, UR39, -0x55555555, URZ ;  /* 0xaaaaaaab270478a5 */ /* 0x000fe2000f8e003f */
[C---:B------:R-:W-:Y:S01]  /*1e50*/  LOP3.LUT R10, R9.reuse, 0x6, R10, 0xf8, !PT ;  /* 0x00000006090a7812 */ /* 0x040fe200078ef80a */
[----:B------:R-:W-:Y:S01]  /*1e60*/  USEL UR6, URZ, 0x1, !UP0 ;  /* 0x000000013f067887 */ /* 0x000fe2000c000000 */
[----:B------:R-:W-:Y:S01]  /*1e70*/  IMAD R0, R0, -0x40, R5 ;  /* 0xffffffc000007824 */ /* 0x000fe200078e0205 */
[----:B---3--:R-:W-:Y:S01]  /*1e80*/  ISETP.GE.AND P0, PT, R9, R6, PT ;  /* 0x000000060900720c */ /* 0x008fe20003f06270 */
[----:B------:R-:W-:Y:S01]  /*1e90*/  IMAD R14, R4, -0x2, R6 ;  /* 0xfffffffe040e7824 */ /* 0x000fe200078e0206 */
[----:B------:R-:W-:Y:S01]  /*1ea0*/  SHF.R.S32.HI R11, RZ, 0x1f, R10 ;  /* 0x0000001fff0b7819 */ /* 0x000fe2000001140a */
[----:B------:R-:W-:Y:S01]  /*1eb0*/  IMAD R4, R159, UR8, RZ ;  /* 0x000000089f047c24 */ /* 0x000fe2000f8e02ff */
[----:B------:R-:W-:Y:S01]  /*1ec0*/  ISETP.GE.OR P0, PT, R13, UR7, P0 ;  /* 0x000000070d007c0c */ /* 0x000fe20008706670 */
[----:B------:R-:W-:Y:S01]  /*1ed0*/  IMAD.WIDE R6, R155, 0x200, RZ ;  /* 0x000002009b067825 */ /* 0x000fe200078e02ff */
[----:B------:R-:W-:-:S02]  /*1ee0*/  USHF.R.U32.HI UR4, URZ, 0x2, UR5 ;  /* 0x000000023f047899 */ /* 0x000fc40008011605 */
[----:B------:R-:W-:Y:S01]  /*1ef0*/  ULOP3.LUT UR38, UR38, UR6, URZ, 0x3c, !UPT ;  /* 0x0000000626267292 */ /* 0x000fe2000f8e3c3f */
[C---:B------:R-:W-:Y:S01]  /*1f00*/  IMAD R15, R23.reuse, UR9, R4 ;  /* 0x00000009170f7c24 */ /* 0x040fe2000f8e0204 */
[----:B------:R-:W-:Y:S01]  /*1f10*/  LOP3.LUT R169, R6, R3, R8, 0xfe, !PT ;  /* 0x0000000306a97212 */ /* 0x000fe200078efe08 */
[----:B------:R-:W-:Y:S01]  /*1f20*/  IMAD.WIDE.U32 R4, R23, UR8, R10 ;  /* 0x0000000817047c25 */ /* 0x000fe2000f8e000a */
[----:B------:R-:W-:Y:S01]  /*1f30*/  UIMAD UR39, UR4, -0x6, UR39 ;  /* 0xfffffffa042778a4 */ /* 0x000fe2000f8e0227 */
[----:B------:R-:W-:Y:S01]  /*1f40*/  IADD3 R3, -R13, UR7, R0 ;  /* 0x000000070d037c10 */ /* 0x000fe2000fffe100 */
[----:B------:R-:W-:Y:S01]  /*1f50*/  @UP1 ULOP3.LUT UR38, UR38, 0x1, UR4, 0x78, !UPT ;  /* 0x0000000126261892 */ /* 0x000fe2000f8e7804 */
[----:B------:R-:W-:Y:S02]  /*1f60*/  IMAD.IADD R5, R5, 0x1, R15 ;  /* 0x0000000105057824 */ /* 0x000fe400078e020f */
[----:B------:R-:W-:Y:S02]  /*1f70*/  IMAD.IADD R14, R14, 0x1, -R9 ;  /* 0x000000010e0e7824 */ /* 0x000fe400078e0a09 */
[----:B------:R-:W-:Y:S01]  /*1f80*/  IMAD.MOV.U32 R0, RZ, RZ, -0x1 ;  /* 0xffffffffff007424 */ /* 0x000fe200078e00ff */
[----:B------:R-:W-:Y:S06]  /*1f90*/  @P0 BRA `(.L_x_28) ;  /* 0x000000a4005c0947 */ /* 0x000fec0003800000 */
[----:B------:R-:W0:Y:S01]  /*1fa0*/  LDC.64 R12, c[0x0][0x5c8] ;  /* 0x00017200ff0c7b82 */ /* 0x000e220000000a00 */
[----:B-----5:R-:W-:Y:S01]  /*1fb0*/  FSETP.NEU.AND P1, PT, R154, RZ, PT ;  /* 0x000000ff9a00720b */ /* 0x020fe20003f2d000 */
[----:B------:R-:W-:Y:S01]  /*1fc0*/  BSSY B0, `(.L_x_28) ;  /* 0x0000a54000007945 */ /* 0x000fe20003800000 */
[----:B------:R-:W-:-:S04]  /*1fd0*/  ISETP.GT.AND P4, PT, R14, RZ, PT ;  /* 0x000000ff0e00720c */ /* 0x000fc80003f84270 */
[----:B------:R-:W-:Y:S01]  /*1fe0*/  ISETP.GT.AND P0, PT, R3, RZ, P4 ;  /* 0x000000ff0300720c */ /* 0x000fe20002704270 */
[-C--:B0-----:R-:W-:Y:S02]  /*1ff0*/  IMAD R8, R7, R12.reuse, RZ ;  /* 0x0000000c07087224 */ /* 0x081fe400078e02ff */
[----:B------:R-:W-:-:S04]  /*2000*/  IMAD.WIDE.U32 R156, R169, R12, R4 ;  /* 0x0000000ca99c7225 */ /* 0x000fc800078e0004 */
[----:B------:R-:W-:-:S04]  /*2010*/  IMAD R5, R169, R13, R8 ;  /* 0x0000000da9057224 */ /* 0x000fc800078e0208 */
[----:B------:R-:W-:Y:S01]  /*2020*/  IMAD.IADD R155, R157, 0x1, R5 ;  /* 0x000000019d9b7824 */ /* 0x000fe200078e0205 */
[----:B------:R-:W-:Y:S06]  /*2030*/  @!P1 BRA `(.L_x_29) ;  /* 0x0000007000949947 */ /* 0x000fec0003800000 */
[----:B------:R-:W0:Y:S01]  /*2040*/  LDC.64 R162, c[0x0][0x5b8] ;  /* 0x00016e00ffa27b82 */ /* 0x000e220000000a00 */
[----:B------:R-:W-:-:S07]  /*2050*/  ULDC.64 UR4, c[0x0][0x5c0] ;  /* 0x0001700000047ab9 */ /* 0x000fce0000000a00 */
[----:B------:R-:W1:Y:S08]  /*2060*/  LDC.64 R20, c[0x0][0x5b0] ;  /* 0x00016c00ff147b82 */ /* 0x000e700000000a00 */
[----:B------:R-:W2:Y:S01]  /*2070*/  LDC.64 R160, c[0x0][0x5a8] ;  /* 0x00016a00ffa07b82 */ /* 0x000ea20000000a00 */
[-C--:B0-----:R-:W-:Y:S02]  /*2080*/  IMAD R4, R159, R162.reuse, RZ ;  /* 0x000000a29f047224 */ /* 0x081fe400078e02ff */
[----:B------:R-:W-:-:S04]  /*2090*/  IMAD.WIDE.U32 R166, R23, R162, R10 ;  /* 0x000000a217a67225 */ /* 0x000fc800078e000a */
[----:B------:R-:W-:Y:S02]  /*20a0*/  IMAD R159, R23, R163, R4 ;  /* 0x000000a3179f7224 */ /* 0x000fe400078e0204 */
[-C--:B-1----:R-:W-:Y:S02]  /*20b0*/  IMAD R6, R7, R20.reuse, RZ ;  /* 0x0000001407067224 */ /* 0x082fe400078e02ff */
[----:B------:R-:W-:Y:S02]  /*20c0*/  IMAD.IADD R165, R167, 0x1, R159 ;  /* 0x00000001a7a57824 */ /* 0x000fe400078e029f */
[----:B------:R-:W-:Y:S02]  /*20d0*/  IMAD.MOV.U32 R164, RZ, RZ, R166 ;  /* 0x000000ffffa47224 */ /* 0x000fe400078e00a6 */
[C---:B------:R-:W-:Y:S02]  /*20e0*/  IMAD R163, R169.reuse, R21, R6 ;  /* 0x00000015a9a37224 */ /* 0x040fe400078e0206 */
[----:B------:R-:W-:-:S04]  /*20f0*/  IMAD.WIDE.U32 R4, R169, R20, R164 ;  /* 0x00000014a9047225 */ /* 0x000fc800078e00a4 */
[----:B------:R-:W-:Y:S01]  /*2100*/  IMAD.IADD R5, R5, 0x1, R163 ;  /* 0x0000000105057824 */ /* 0x000fe200078e02a3 */
[----:B--2---:R-:W-:-:S04]  /*2110*/  LEA R8, P1, R4, R160, 0x1 ;  /* 0x000000a004087211 */ /* 0x004fc800078208ff */
[----:B------:R-:W-:-:S05]  /*2120*/  LEA.HI.X R9, R4, R161, R5, 0x1, P1 ;  /* 0x000000a104097211 */ /* 0x000fca00008f0c05 */
[----:B------:R-:W2:Y:S01]  /*2130*/  @P0 LDG.E.LTC128B.U16 R15, desc[UR36][R8.64] ;  /* 0x00000024080f0981 */ /* 0x000ea2000c1e1520 */
[----:B------:R-:W-:Y:S01]  /*2140*/  LEA R6, P1, R156, UR4, 0x1 ;  /* 0x000000049c067c11 */ /* 0x000fe2000f8208ff */
[----:B------:R-:W-:Y:S01]  /*2150*/  IMAD.WIDE.U32 R4, R169, R20, R10 ;  /* 0x00000014a9047225 */ /* 0x000fe200078e000a */
[----:B------:R-:W-:Y:S01]  /*2160*/  ISETP.GT.AND P6, PT, R14, 0x1, PT ;  /* 0x000000010e00780c */ /* 0x000fe20003fc4270 */
[----:B------:R-:W-:Y:S01]  /*2170*/  BSSY B1, `(.L_x_30) ;  /* 0x0000013000017945 */ /* 0x000fe20003800000 */
[----:B------:R-:W-:Y:S01]  /*2180*/  LOP3.LUT R152, R152, 0xfffffffd, RZ, 0xc0, !PT ;  /* 0xfffffffd98987812 */ /* 0x000fe200078ec0ff */
[----:B------:R-:W-:Y:S02]  /*2190*/  IMAD.IADD R5, R163, 0x1, R5 ;  /* 0x00000001a3057824 */ /* 0x000fe400078e0205 */
[----:B------:R-:W-:-:S04]  /*21a0*/  IMAD.WIDE.U32 R4, R23, R162, R4 ;  /* 0x000000a217047225 */ /* 0x000fc800078e0004 */
[----:B------:R-:W-:-:S04]  /*21b0*/  IMAD.IADD R5, R159, 0x1, R5 ;  /* 0x000000019f057824 */ /* 0x000fc800078e0205 */
[----:B------:R-:W-:Y:S01]  /*21c0*/  @P6 LOP3.LUT R152, R152, 0x2, RZ, 0xfc, !PT ;  /* 0x0000000298986812 */ /* 0x000fe200078efcff */
[----:B--2---:R-:W-:-:S05]  /*21d0*/  HADD2.F32 R7, -RZ, R15.H0_H0 ;  /* 0x2000000fff077230 */ /* 0x004fca0000004100 */
[----:B------:R-:W-:-:S04]  /*21e0*/  FMUL R7, R7, R154 ;  /* 0x0000009a07077220 */ /* 0x000fc80000400000 */
[----:B------:R-:W-:Y:S01]  /*21f0*/  FFMA R120, R120, R153, R7 ;  /* 0x0000009978787223 */ /* 0x000fe20000000007 */
[----:B------:R-:W-:Y:S02]  /*2200*/  LEA.HI.X R7, R156, UR5, R155, 0x1, P1 ;  /* 0x000000059c077c11 */ /* 0x000fe400088f0c9b */
[----:B------:R-:W-:Y:S02]  /*2210*/  ISETP.GT.AND P1, PT, R3, RZ, P6 ;  /* 0x000000ff0300720c */ /* 0x000fe40003724270 */
[----:B------:R-:W-:Y:S02]  /*2220*/  F2FP.F16.F32.PACK_AB R120, RZ, R120 ;  /* 0x00000078ff78723e */ /* 0x000fe400000000ff */
[----:B------:R-:W-:-:S03]  /*2230*/  LEA R156, P2, R4, R160, 0x1 ;  /* 0x000000a0049c7211 */ /* 0x000fc600078408ff */
[----:B------:R0:W-:Y:S01]  /*2240*/  @P0 STG.E.U16 desc[UR36][R6.64], R120 ;  /* 0x0000007806000986 */ /* 0x0001e2000c101524 */
[----:B------:R-:W-:Y:S01]  /*2250*/  LEA.HI.X R157, R4, R161, R5, 0x1, P2 ;  /* 0x000000a1049d7211 */ /* 0x000fe200010f0c05 */
[C---:B------:R-:W-:Y:S01]  /*2260*/  IMAD.SHL.U32 R4, R20.reuse, 0x8, RZ ;  /* 0x0000000814047824 */ /* 0x040fe200078e00ff */
[----:B------:R-:W-:-:S03]  /*2270*/  SHF.L.U64.HI R5, R20, 0x3, R21 ;  /* 0x0000000314057819 */ /* 0x000fc60000010215 */
[----:B------:R-:W-:Y:S05]  /*2280*/  @!P1 BRA `(.L_x_31) ;  /* 0x0000000000049947 */ /* 0x000fea0003800000 */
[----:B------:R1:W5:Y:S02]  /*2290*/  LDG.E.LTC128B.U16 R15, desc[UR36][R156.64+0x2] ;  /* 0x000002249c0f7981 */ /* 0x000364000c1e1520 */
.L_x_31:
[----:B------:R-:W-:Y:S05]  /*22a0*/  BSYNC B1 ;  /* 0x0000000000017941 */ /* 0x000fea0003800000 */
.L_x_30:
[----:B-----5:R-:W-:Y:S01]  /*22b0*/  HADD2.F32 R155, -RZ, R15.H0_H0 ;  /* 0x2000000fff9b7230 */ /* 0x020fe20000004100 */
[----:B------:R-:W-:Y:S01]  /*22c0*/  ISETP.GT.AND P0, PT, R3, 0x8, P4 ;  /* 0x000000080300780c */ /* 0x000fe20002704270 */
[----:B------:R-:W-:Y:S01]  /*22d0*/  IMAD.WIDE.U32 R168, R169, R20, R4 ;  /* 0x00000014a9a87225 */ /* 0x000fe200078e0004 */
[----:B0-----:R-:W-:-:S03]  /*22e0*/  PRMT R120, R15, 0x7610, R120 ;  /* 0x000076100f787816 */ /* 0x001fc60000000078 */
[----:B------:R-:W-:Y:S01]  /*22f0*/  FMUL R4, R155, R154 ;  /* 0x0000009a9b047220 */ /* 0x000fe20000400000 */
[----:B------:R-:W-:Y:S01]  /*2300*/  IMAD.IADD R163, R163, 0x1, R169 ;  /* 0x00000001a3a37824 */ /* 0x000fe200078e02a9 */
[----:B------:R-:W-:Y:S02]  /*2310*/  IADD3 R166, P2, R166, R168, RZ ;  /* 0x000000a8a6a67210 */ /* 0x000fe40007f5e0ff */
[----:B------:R-:W-:-:S03]  /*2320*/  FFMA R121, R121, R153, R4 ;  /* 0x0000009979797223 */ /* 0x000fc60000000004 */
[----:B------:R-:W-:Y:S01]  /*2330*/  IMAD.X R164, R163, 0x1, R165, P2 ;  /* 0x00000001a3a47824 */ /* 0x000fe200010e06a5 */
[C---:B------:R-:W-:Y:S02]  /*2340*/  LEA R4, P2, R166.reuse, R160, 0x1 ;  /* 0x000000a0a6047211 */ /* 0x040fe400078408ff */
[----:B------:R-:W-:Y:S02]  /*2350*/  F2FP.F16.F32.PACK_AB R121, RZ, R121 ;  /* 0x00000079ff79723e */ /* 0x000fe400000000ff */
[----:B------:R-:W-:-:S03]  /*2360*/  LEA.HI.X R5, R166, R161, R164, 0x1, P2 ;  /* 0x000000a1a6057211 */ /* 0x000fc600010f0ca4 */
[----:B------:R0:W-:Y:S04]  /*2370*/  @P1 STG.E.U16 desc[UR36][R6.64+0x2], R121 ;  /* 0x0000027906001986 */ /* 0x0001e8000c101524 */
[----:B------:R-:W2:Y:S01]  /*2380*/  @P0 LDG.E.LTC128B.U16 R120, desc[UR36][R4.64] ;  /* 0x0000002404780981 */ /* 0x000ea2000c1e1520 */
[----:B------:R-:W-:Y:S01]  /*2390*/  IADD3 R10, P1, R10, R168, RZ ;  /* 0x000000a80a0a7210 */ /* 0x000fe20007f3e0ff */
[----:B------:R-:W-:Y:S01]  /*23a0*/  BSSY B1, `(.L_x_32) ;  /* 0x0000011000017945 */ /* 0x000fe20003800000 */
[----:B------:R-:W-:-:S03]  /*23b0*/  ISETP.GT.AND P2, PT, R3, 0x8, P6 ;  /* 0x000000080300780c */ /* 0x000fc60003744270 */
[----:B------:R-:W-:Y:S02]  /*23c0*/  IMAD.X R11, R11, 0x1, R163, P1 ;  /* 0x000000010b0b7824 */ /* 0x000fe400008e06a3 */
[----:B------:R-:W-:Y:S01]  /*23d0*/  IMAD.WIDE.U32 R162, R23, R162, R10 ;  /* 0x000000a217a27225 */ /* 0x000fe200078e000a */
[C---:B------:R-:W-:Y:S02]  /*23e0*/  SHF.L.U64.HI R11, R12.reuse, 0x4, R13 ;  /* 0x000000040c0b7819 */ /* 0x040fe4000001020d */
[----:B------:R-:W-:Y:S01]  /*23f0*/  LEA R10, P1, R12, R6, 0x4 ;  /* 0x000000060c0a7211 */ /* 0x000fe200078220ff */
[----:B------:R-:W-:Y:S01]  /*2400*/  IMAD.IADD R23, R159, 0x1, R163 ;  /* 0x000000019f177824 */ /* 0x000fe200078e02a3 */
[----:B------:R-:W-:-:S03]  /*2410*/  LEA R160, P3, R162, R160, 0x1 ;  /* 0x000000a0a2a07211 */ /* 0x000fc600078608ff */
[----:B------:R-:W-:Y:S01]  /*2420*/  IMAD.X R11, R11, 0x1, R7, P1 ;  /* 0x000000010b0b7824 */ /* 0x000fe200008e0607 */
[----:B------:R-:W-:Y:S01]  /*2430*/  LEA.HI.X R161, R162, R161, R23, 0x1, P3 ;  /* 0x000000a1a2a17211 */ /* 0x000fe200018f0c17 */
[----:B--2---:R-:W-:-:S05]  /*2440*/  HADD2.F32 R15, -RZ, R120.H0_H0 ;  /* 0x20000078ff0f7230 */ /* 0x004fca0000004100 */
[----:B------:R-:W-:-:S04]  /*2450*/  FMUL R15, R15, R154 ;  /* 0x0000009a0f0f7220 */ /* 0x000fc80000400000 */
[----:B------:R-:W-:-:S05]  /*2460*/  FFMA R15, R122, R153, R15 ;  /* 0x000000997a0f7223 */ /* 0x000fca000000000f */
[----:B------:R-:W-:-:S05]  /*2470*/  F2FP.F16.F32.PACK_AB R15, RZ, R15 ;  /* 0x0000000fff0f723e */ /* 0x000fca00000000ff */
[----:B------:R0:W-:Y:S01]  /*2480*/  @P0 STG.E.U16 desc[UR36][R10.64], R15 ;  /* 0x0000000f0a000986 */ /* 0x0001e2000c101524 */
[----:B------:R-:W-:Y:S05]  /*2490*/  @!P2 BRA `(.L_x_33) ;  /* 0x000000000004a947 */ /* 0x000fea0003800000 */
[----:B------:R2:W5:Y:S02]  /*24a0*/  LDG.E.LTC128B.U16 R120, desc[UR36][R160.64+0x2] ;  /* 0x00000224a0787981 */ /* 0x000564000c1e1520 */
.L_x_33:
[----:B------:R-:W-:Y:S05]  /*24b0*/  BSYNC B1 ;  /* 0x0000000000017941 */ /* 0x000fea0003800000 */
.L_x_32:
[----:B0----5:R-:W-:Y:S01]  /*24c0*/  HADD2.F32 R15, -RZ, R120.H0_H0 ;  /* 0x20000078ff0f7230 */ /* 0x021fe20000004100 */
[----:B------:R-:W-:Y:S01]  /*24d0*/  ISETP.GT.AND P3, PT, R14, 0x8, PT ;  /* 0x000000080e00780c */ /* 0x000fe20003f64270 */
[----:B------:R-:W-:Y:S01]  /*24e0*/  BSSY B1, `(.L_x_34) ;  /* 0x000000a000017945 */ /* 0x000fe20003800000 */
[----:B------:R-:W-:Y:S02]  /*24f0*/  LOP3.LUT R152, R152, 0xfffffffb, RZ, 0xc0, !PT ;  /* 0xfffffffb98987812 */ /* 0x000fe400078ec0ff */
[----:B------:R-:W-:Y:S01]  /*2500*/  FMUL R122, R15, R154 ;  /* 0x0000009a0f7a7220 */ /* 0x000fe20000400000 */
[----:B------:R-:W-:-:S03]  /*2510*/  ISETP.GT.AND P1, PT, R3, RZ, P3 ;  /* 0x000000ff0300720c */ /* 0x000fc60001f24270 */
[----:B------:R-:W-:-:S05]  /*2520*/  FFMA R122, R123, R153, R122 ;  /* 0x000000997b7a7223 */ /* 0x000fca000000007a */
[----:B------:R-:W-:Y:S02]  /*2530*/  F2FP.F16.F32.PACK_AB R122, RZ, R122 ;  /* 0x0000007aff7a723e */ /* 0x000fe400000000ff */
[----:B------:R-:W-:-:S03]  /*2540*/  @P3 LOP3.LUT R152, R152, 0x4, RZ, 0xfc, !PT ;  /* 0x0000000498983812 */ /* 0x000fc600078efcff */
[----:B------:R0:W-:Y:S01]  /*2550*/  @P2 STG.E.U16 desc[UR36][R10.64+0x2], R122 ;  /* 0x0000027a0a002986 */ /* 0x0001e2000c101524 */
[----:B------:R-:W-:Y:S05]  /*2560*/  @!P1 BRA `(.L_x_35) ;  /* 0x0000000000049947 */ /* 0x000fea0003800000 */
[----:B------:R3:W5:Y:S02]  /*2570*/  LDG.E.LTC128B.U16 R120, desc[UR36][R156.64+0x10] ;  /* 0x000010249c787981 */ /* 0x000764000c1e1520 */
.L_x_35:
[----:B------:R-:W-:Y:S05]  /*2580*/  BSYNC B1 ;  /* 0x0000000000017941 */ /* 0x000fea0003800000 */
.L_x_34:
[----:B-----5:R-:W-:Y:S01]  /*2590*/  HADD2.F32 R15, -RZ, R120.H0_H0 ;  /* 0x20000078ff0f7230 */ /* 0x020fe20000004100 */
        /* <DEDUP_REMOVED lines=11> */
.L_x_37:
[----:B------:R-:W-:Y:S05]  /*2650*/  BSYNC B1 ;  /* 0x0000000000017941 */ /* 0x000fea0003800000 */
.L_x_36:
[----:B----45:R-:W-:Y:S01]  /*2660*/  HADD2.F32 R15, -RZ, R120.H0_H0 ;  /* 0x20000078ff0f7230 */ /* 0x030fe20000004100 */
[----:B------:R-:W-:Y:S01]  /*2670*/  ISETP.GT.AND P1, PT, R3, 0x8, P3 ;  /* 0x000000080300780c */ /* 0x000fe20001f24270 */
[----:B------:R-:W-:Y:S03]  /*2680*/  BSSY B1, `(.L_x_38) ;  /* 0x0000007000017945 */ /* 0x000fe60003800000 */
[----:B0-----:R-:W-:-:S04]  /*2690*/  FMUL R122, R15, R154 ;  /* 0x0000009a0f7a7220 */ /* 0x001fc80000400000 */
[----:B------:R-:W-:-:S05]  /*26a0*/  FFMA R122, R125, R153, R122 ;  /* 0x000000997d7a7223 */ /* 0x000fca000000007a */
[----:B------:R-:W-:-:S05]  /*26b0*/  F2FP.F16.F32.PACK_AB R122, RZ, R122 ;  /* 0x0000007aff7a723e */ /* 0x000fca00000000ff */
[----:B------:R0:W-:Y:S01]  /*26c0*/  @P0 STG.E.U16 desc[UR36][R6.64+0x12], R122 ;  /* 0x0000127a06000986 */ /* 0x0001e2000c101524 */
[----:B------:R-:W-:Y:S05]  /*26d0*/  @!P1 BRA `(.L_x_39) ;  /* 0x0000000000049947 */ /* 0x000fea0003800000 */
[----:B------:R4:W5:Y:S02]  /*26e0*/  LDG.E.LTC128B.U16 R120, desc[UR36][R160.64+0x10] ;  /* 0x00001024a0787981 */ /* 0x000964000c1e1520 */
.L_x_39:
[----:B------:R-:W-:Y:S05]  /*26f0*/  BSYNC B1 ;  /* 0x0000000000017941 */ /* 0x000fea0003800000 */
.L_x_38:
[----:B-----5:R-:W-:Y:S01]  /*2700*/  HADD2.F32 R15, -RZ, R120.H0_H0 ;  /* 0x20000078ff0f7230 */ /* 0x020fe20000004100 */
[----:B------:R-:W-:Y:S01]  /*2710*/  ISETP.GT.AND P0, PT, R3, 0x8, P2 ;  /* 0x000000080300780c */ /* 0x000fe20001704270 */
[----:B------:R-:W-:Y:S03]  /*2720*/  BSSY B1, `(.L_x_40) ;  /* 0x0000007000017945 */ /* 0x000fe60003800000 */
[----:B------:R-:W-:-:S04]  /*2730*/  FMUL R15, R15, R154 ;  /* 0x0000009a0f0f7220 */ /* 0x000fc80000400000 */
[----:B------:R-:W-:-:S05]  /*2740*/  FFMA R15, R126, R153, R15 ;  /* 0x000000997e0f7223 */ /* 0x000fca000000000f */
[----:B------:R-:W-:-:S05]  /*2750*/  F2FP.F16.F32.PACK_AB R15, RZ, R15 ;  /* 0x0000000fff0f723e */ /* 0x000fca00000000ff */
[----:B------:R0:W-:Y:S01]  /*2760*/  @P1 STG.E.U16 desc[UR36][R10.64+0x10], R15 ;  /* 0x0000100f0a001986 */ /* 0x0001e2000c101524 */
[----:B------:R-:W-:Y:S05]  /*2770*/  @!P0 BRA `(.L_x_41) ;  /* 0x0000000000048947 */ /* 0x000fea0003800000 */
[----:B------:R0:W5:Y:S02]  /*2780*/  LDG.E.LTC128B.U16 R120, desc[UR36][R160.64+0x12] ;  /* 0x00001224a0787981 */ /* 0x000164000c1e1520 */
.L_x_41:
[----:B------:R-:W-:Y:S05]  /*2790*/  BSYNC B1 ;  /* 0x0000000000017941 */ /* 0x000fea0003800000 */
.L_x_40:
[----:B0----5:R-:W-:Y:S01]  /*27a0*/  HADD2.F32 R15, -RZ, R120.H0_H0 ;  /* 0x20000078ff0f7230 */ /* 0x021fe20000004100 */
[----:B------:R-:W-:Y:S01]  /*27b0*/  ISETP.GT.AND P2, PT, R14, 0x10, PT ;  /* 0x000000100e00780c */ /* 0x000fe20003f44270 */
[----:B------:R-:W-:Y:S01]  /*27c0*/  BSSY B1, `(.L_x_42) ;  /* 0x000000a000017945 */ /* 0x000fe20003800000 */
[----:B------:R-:W-:Y:S02]  /*27d0*/  LOP3.LUT R152, R152, 0xffffffef, RZ, 0xc0, !PT ;  /* 0xffffffef98987812 */ /* 0x000fe400078ec0ff */
[----:B------:R-:W-:-:S04]  /*27e0*/  FMUL R122, R15, R154 ;  /* 0x0000009a0f7a7220 */ /* 0x000fc80000400000 */
[----:B------:R-:W-:-:S05]  /*27f0*/  FFMA R122, R127, R153, R122 ;  /* 0x000000997f7a7223 */ /* 0x000fca000000007a */
[----:B------:R-:W-:Y:S02]  /*2800*/  F2FP.F16.F32.PACK_AB R122, RZ, R122 ;  /* 0x0000007aff7a723e */ /* 0x000fe400000000ff */
[----:B------:R-:W-:-:S03]  /*2810*/  @P2 LOP3.LUT R152, R152, 0x10, RZ, 0xfc, !PT ;  /* 0x0000001098982812 */ /* 0x000fc600078efcff */
[----:B------:R0:W-:Y:S01]  /*2820*/  @P0 STG.E.U16 desc[UR36][R10.64+0x12], R122 ;  /* 0x0000127a0a000986 */ /* 0x0001e2000c101524 */
[----:B------:R-:W-:-:S13]  /*2830*/  ISETP.GT.AND P0, PT, R3, RZ, P2 ;  /* 0x000000ff0300720c */ /* 0x000fda0001704270 */
[----:B0-----:R-:W-:Y:S05]  /*2840*/  @!P0 BRA `(.L_x_43) ;  /* 0x0000000000048947 */ /* 0x001fea0003800000 */
[----:B------:R0:W5:Y:S02]  /*2850*/  LDG.E.LTC128B.U16 R120, desc[UR36][R156.64+0x20] ;  /* 0x000020249c787981 */ /* 0x000164000c1e1520 */
.L_x_43:
[----:B------:R-:W-:Y:S05]  /*2860*/  BSYNC B1 ;  /* 0x0000000000017941 */ /* 0x000fea0003800000 */
.L_x_42:
[----:B-----5:R-:W-:Y:S01]  /*2870*/  HADD2.F32 R15, -RZ, R120.H0_H0 ;  /* 0x20000078ff0f7230 */ /* 0x020fe20000004100 */
[C---:B------:R-:W-:Y:S01]  /*2880*/  SHF.L.U64.HI R123, R12.reuse, 0x8, R13 ;  /* 0x000000080c7b7819 */ /* 0x040fe2000001020d */
[----:B------:R-:W-:Y:S01]  /*2890*/  IMAD.SHL.U32 R121, R12, 0x100, RZ ;  /* 0x000001000c797824 */ /* 0x000fe200078e00ff */
[----:B------:R-:W-:Y:S01]  /*28a0*/  ISETP.GT.AND P1, PT, R14, 0x11, PT ;  /* 0x000000110e00780c */ /* 0x000fe20003f24270 */
[----:B------:R-:W-:Y:S01]  /*28b0*/  BSSY B1, `(.L_x_44) ;  /* 0x000000f000017945 */ /* 0x000fe20003800000 */
[----:B------:R-:W-:Y:S01]  /*28c0*/  FMUL R15, R15, R154 ;  /* 0x0000009a0f0f7220 */ /* 0x000fe20000400000 */
[----:B------:R-:W-:Y:S02]  /*28d0*/  LOP3.LUT R152, R152, 0xffffffdf, RZ, 0xc0, !PT ;  /* 0xffffffdf98987812 */ /* 0x000fe400078ec0ff */
[----:B------:R-:W-:Y:S01]  /*28e0*/  LOP3.LUT R23, R121, 0x2, RZ, 0xfc, !PT ;  /* 0x0000000279177812 */ /* 0x000fe200078efcff */
[----:B------:R-:W-:-:S05]  /*28f0*/  FFMA R15, R128, R153, R15 ;  /* 0x00000099800f7223 */ /* 0x000fca000000000f */
[----:B------:R-:W-:Y:S02]  /*2900*/  F2FP.F16.F32.PACK_AB R15, RZ, R15 ;  /* 0x0000000fff0f723e */ /* 0x000fe400000000ff */
[----:B------:R-:W-:-:S03]  /*2910*/  @P1 LOP3.LUT R152, R152, 0x20, RZ, 0xfc, !PT ;  /* 0x0000002098981812 */ /* 0x000fc600078efcff */
[----:B------:R0:W-:Y:S01]  /*2920*/  @P0 STG.E.U16 desc[UR36][R6.64+0x20], R15 ;  /* 0x0000200f06000986 */ /* 0x0001e2000c101524 */
[----:B------:R-:W-:-:S05]  /*2930*/  IADD3 R162, P0, R23, R6, RZ ;  /* 0x0000000617a27210 */ /* 0x000fca0007f1e0ff */
[----:B------:R-:W-:Y:S01]  /*2940*/  IMAD.X R163, R123, 0x1, R7, P0 ;  /* 0x000000017ba37824 */ /* 0x000fe200000e0607 */
[----:B------:R-:W-:-:S05]  /*2950*/  IADD3 R12, P0, R121, R6, RZ ;  /* 0x00000006790c7210 */ /* 0x000fca0007f1e0ff */
[----:B------:R-:W-:Y:S01]  /*2960*/  IMAD.X R13, R123, 0x1, R7, P0 ;  /* 0x000000017b0d7824 */ /* 0x000fe200000e0607 */
[----:B------:R-:W-:-:S13]  /*2970*/  ISETP.GT.AND P0, PT, R3, RZ, P1 ;  /* 0x000000ff0300720c */ /* 0x000fda0000f04270 */
[----:B0-----:R-:W-:Y:S05]  /*2980*/  @!P0 BRA `(.L_x_45) ;  /* 0x0000000000048947 */ /* 0x001fea0003800000 */
[----:B------:R0:W5:Y:S02]  /*2990*/  LDG.E.LTC128B.U16 R120, desc[UR36][R156.64+0x22] ;  /* 0x000022249c787981 */ /* 0x000164000c1e1520 */
.L_x_45:
[----:B------:R-:W-:Y:S05]  /*29a0*/  BSYNC B1 ;  /* 0x0000000000017941 */ /* 0x000fea0003800000 */
.L_x_44:
[----:B-----5:R-:W-:Y:S01]  /*29b0*/  HADD2.F32 R15, -RZ, R120.H0_H0 ;  /* 0x20000078ff0f7230 */ /* 0x020fe20000004100 */
[----:B------:R-:W-:Y:S04]  /*29c0*/  BSSY B1, `(.L_x_46) ;  /* 0x0000008000017945 */ /* 0x000fe80003800000 */
[----:B------:R-:W-:-:S04]  /*29d0*/  FMUL R122, R15, R154 ;  /* 0x0000009a0f7a7220 */ /* 0x000fc80000400000 */
[----:B------:R-:W-:-:S05]  /*29e0*/  FFMA R122, R129, R153, R122 ;  /* 0x00000099817a7223 */ /* 0x000fca000000007a */
[----:B------:R-:W-:-:S05]  /*29f0*/  F2FP.F16.F32.PACK_AB R122, RZ, R122 ;  /* 0x0000007aff7a723e */ /* 0x000fca00000000ff */
[----:B------:R0:W-:Y:S01]  /*2a00*/  @P0 STG.E.U16 desc[UR36][R6.64+0x22], R122 ;  /* 0x0000227a06000986 */ /* 0x0001e2000c101524 */
[----:B------:R-:W-:-:S13]  /*2a10*/  ISETP.GT.AND P0, PT, R3, 0x8, P2 ;  /* 0x000000080300780c */ /* 0x000fda0001704270 */
[----:B0-----:R-:W-:Y:S05]  /*2a20*/  @!P0 BRA `(.L_x_47) ;  /* 0x0000000000048947 */ /* 0x001fea0003800000 */
[----:B------:R0:W5:Y:S02]  /*2a30*/  LDG.E.LTC128B.U16 R120, desc[UR36][R160.64+0x20] ;  /* 0x00002024a0787981 */ /* 0x000164000c1e1520 */
.L_x_47:
[----:B------:R-:W-:Y:S05]  /*2a40*/  BSYNC B1 ;  /* 0x0000000000017941 */ /* 0x000fea0003800000 */
.L_x_46:
        /* <DEDUP_REMOVED lines=9> */
.L_x_49:
[----:B------:R-:W-:Y:S05]  /*2ae0*/  BSYNC B1 ;  /* 0x0000000000017941 */ /* 0x000fea0003800000 */
.L_x_48:
[----:B-----5:R-:W-:Y:S01]  /*2af0*/  HADD2.F32 R15, -RZ, R120.H0_H0 ;  /* 0x20000078ff0f7230 */ /* 0x020fe20000004100 */
        /* <DEDUP_REMOVED lines=11> */
.L_x_51:
[----:B------:R-:W-:Y:S05]  /*2bb0*/  BSYNC B1 ;  /* 0x0000000000017941 */ /* 0x000fea0003800000 */
.L_x_50:
        /* <DEDUP_REMOVED lines=12> */
.L_x_53:
[----:B------:R-:W-:Y:S05]  /*2c80*/  BSYNC B1 ;  /* 0x0000000000017941 */ /* 0x000fea0003800000 */
.L_x_52:
        /* <DEDUP_REMOVED lines=9> */
.L_x_55:
[----:B------:R-:W-:Y:S05]  /*2d20*/  BSYNC B1 ;  /* 0x0000000000017941 */ /* 0x000fea0003800000 */
.L_x_54:
        /* <DEDUP_REMOVED lines=9> */
.L_x_57:
[----:B------:R-:W-:Y:S05]  /*2dc0*/  BSYNC B1 ;  /* 0x0000000000017941 */ /* 0x000fea0003800000 */
.L_x_56:
        /* <DEDUP_REMOVED lines=12> */
.L_x_59:
[----:B------:R-:W-:Y:S05]  /*2e90*/  BSYNC B1 ;  /* 0x0000000000017941 */ /* 0x000fea0003800000 */
.L_x_58:
        /* <DEDUP_REMOVED lines=12> */
.L_x_61:
[----:B------:R-:W-:Y:S05]  /*2f60*/  BSYNC B1 ;  /* 0x0000000000017941 */ /* 0x000fea0003800000 */
.L_x_60:
        /* <DEDUP_REMOVED lines=9> */
.L_x_63:
[----:B------:R-:W-:Y:S05]  /*3000*/  BSYNC B1 ;  /* 0x0000000000017941 */ /* 0x000fea0003800000 */
.L_x_62:
        /* <DEDUP_REMOVED lines=9> */
.L_x_65:
[----:B------:R-:W-:Y:S05]  /*30a0*/  BSYNC B1 ;  /* 0x0000000000017941 */ /* 0x000fea0003800000 */
.L_x_64:
        /* <DEDUP_REMOVED lines=12> */
.L_x_67:
[----:B------:R-:W-:Y:S05]  /*3170*/  BSYNC B1 ;  /* 0x0000000000017941 */ /* 0x000fea0003800000 */
.L_x_66:
        /* <DEDUP_REMOVED lines=12> */
.L_x_69:
[----:B------:R-:W-:Y:S05]  /*3240*/  BSYNC B1 ;  /* 0x0000000000017941 */ /* 0x000fea0003800000 */
.L_x_68:
        /* <DEDUP_REMOVED lines=9> */
.L_x_71:
[----:B------:R-:W-:Y:S05]  /*32e0*/  BSYNC B1 ;  /* 0x0000000000017941 */ /* 0x000fea0003800000 */
.L_x_70:
        /* <DEDUP_REMOVED lines=9> */
.L_x_73:
[----:B------:R-:W-:Y:S05]  /*3380*/  BSYNC B1 ;  /* 0x0000000000017941 */ /* 0x000fea0003800000 */
.L_x_72:
[----:B-----5:R-:W-:Y:S01]  /*3390*/  HADD2.F32 R15, -RZ, R120.H0_H0 ;  /* 0x20000078ff0f7230 */ /* 0x020fe20000004100 */
[----:B------:R-:W-:Y:S01]  /*33a0*/  ISETP.GT.AND P3, PT, R14, 0x30, PT ;  /* 0x000000300e00780c */ /* 0x000fe20003f64270 */
[----:B------:R-:W-:Y:S03]  /*33b0*/  BSSY B1, `(.L_x_74) ;  /* 0x0000008000017945 */ /* 0x000fe60003800000 */
[----:B------:R-:W-:-:S04]  /*33c0*/  FMUL R122, R15, R154 ;  /* 0x0000009a0f7a7220 */ /* 0x000fc80000400000 */
[----:B------:R-:W-:-:S05]  /*33d0*/  FFMA R122, R143, R153, R122 ;  /* 0x000000998f7a7223 */ /* 0x000fca000000007a */
[----:B------:R-:W-:-:S05]  /*33e0*/  F2FP.F16.F32.PACK_AB R122, RZ, R122 ;  /* 0x0000007aff7a723e */ /* 0x000fca00000000ff */
[----:B------:R0:W-:Y:S01]  /*33f0*/  @P0 STG.E.U16 desc[UR36][R10.64+0x52], R122 ;  /* 0x0000527a0a000986 */ /* 0x0001e2000c101524 */
[----:B------:R-:W-:-:S13]  /*3400*/  ISETP.GT.AND P0, PT, R3, RZ, P3 ;  /* 0x000000ff0300720c */ /* 0x000fda0001f04270 */
[----:B0-----:R-:W-:Y:S05]  /*3410*/  @!P0 BRA `(.L_x_75) ;  /* 0x0000000000048947 */ /* 0x001fea0003800000 */
[----:B------:R0:W5:Y:S02]  /*3420*/  LDG.E.LTC128B.U16 R120, desc[UR36][R156.64+0x60] ;  /* 0x000060249c787981 */ /* 0x000164000c1e1520 */
.L_x_75:
[----:B------:R-:W-:Y:S05]  /*3430*/  BSYNC B1 ;  /* 0x0000000000017941 */ /* 0x000fea0003800000 */
.L_x_74:
        /* <DEDUP_REMOVED lines=10> */
.L_x_77:
[----:B------:R-:W-:Y:S05]  /*34e0*/  BSYNC B1 ;  /* 0x0000000000017941 */ /* 0x000fea0003800000 */
.L_x_76:
        /* <DEDUP_REMOVED lines=9> */
.L_x_79:
[----:B------:R-:W-:Y:S05]  /*3580*/  BSYNC B1 ;  /* 0x0000000000017941 */ /* 0x000fea0003800000 */
.L_x_78:
        /* <DEDUP_REMOVED lines=9> */
.L_x_81:
[----:B------:R-:W-:Y:S05]  /*3620*/  BSYNC B1 ;  /* 0x0000000000017941 */ /* 0x000fea0003800000 */
.L_x_80:
        /* <DEDUP_REMOVED lines=10> */
.L_x_83:
[----:B------:R-:W-:Y:S05]  /*36d0*/  BSYNC B1 ;  /* 0x0000000000017941 */ /* 0x000fea0003800000 */
.L_x_82:
[----:B-----5:R-:W-:Y:S01]  /*36e0*/  HADD2.F32 R15, -RZ, R120.H0_H0 ;  /* 0x20000078ff0f7230 */ /* 0x020fe20000004100 */
[----:B------:R-:W-:Y:S04]  /*36f0*/  BSSY B1, `(.L_x_84) ;  /* 0x0000009000017945 */ /* 0x000fe80003800000 */
[----:B------:R-:W-:-:S04]  /*3700*/  FMUL R15, R15, R154 ;  /* 0x0000009a0f0f7220 */ /* 0x000fc80000400000 */
[----:B------:R-:W-:-:S05]  /*3710*/  FFMA R15, R148, R153, R15 ;  /* 0x00000099940f7223 */ /* 0x000fca000000000f */
[----:B------:R-:W-:-:S05]  /*3720*/  F2FP.F16.F32.PACK_AB R15, RZ, R15 ;  /* 0x0000000fff0f723e */ /* 0x000fca00000000ff */
[----:B------:R0:W-:Y:S01]  /*3730*/  @P0 STG.E.U16 desc[UR36][R6.64+0x70], R15 ;  /* 0x0000700f06000986 */ /* 0x0001e2000c101524 */
[----:B------:R-:W-:-:S04]  /*3740*/  ISETP.GT.AND P0, PT, R14, 0x39, PT ;  /* 0x000000390e00780c */ /* 0x000fc80003f04270 */
[----:B------:R-:W-:-:S13]  /*3750*/  ISETP.GT.AND P5, PT, R3, RZ, P0 ;  /* 0x000000ff0300720c */ /* 0x000fda00007a4270 */
[----:B0-----:R-:W-:Y:S05]  /*3760*/  @!P5 BRA `(.L_x_85) ;  /* 0x000000000004d947 */ /* 0x001fea0003800000 */
[----:B------:R0:W5:Y:S02]  /*3770*/  LDG.E.LTC128B.U16 R120, desc[UR36][R156.64+0x72] ;  /* 0x000072249c787981 */ /* 0x000164000c1e1520 */
.L_x_85:
[----:B------:R-:W-:Y:S05]  /*3780*/  BSYNC B1 ;  /* 0x0000000000017941 */ /* 0x000fea0003800000 */
.L_x_84:
        /* <DEDUP_REMOVED lines=9> */
.L_x_87:
[----:B------:R-:W-:Y:S05]  /*3820*/  BSYNC B1 ;  /* 0x0000000000017941 */ /* 0x000fea0003800000 */
.L_x_86:
        /* <DEDUP_REMOVED lines=9> */
.L_x_89:
[----:B------:R-:W-:Y:S05]  /*38c0*/  BSYNC B1 ;  /* 0x0000000000017941 */ /* 0x000fea0003800000 */
.L_x_88:
[----:B-----5:R-:W-:Y:S01]  /*38d0*/  HADD2.F32 R15, -RZ, R120.H0_H0 ;  /* 0x20000078ff0f7230 */ /* 0x020fe20000004100 */
[----:B------:R-:W-:Y:S01]  /*38e0*/  LOP3.LUT R125, R121, 0x10, RZ, 0xfc, !PT ;  /* 0x00000010797d7812 */ /* 0x000fe200078efcff */
[C---:B------:R-:W-:Y:S01]  /*38f0*/  IMAD.SHL.U32 R127, R20.reuse, 0x100, RZ ;  /* 0x00000100147f7824 */ /* 0x040fe200078e00ff */
[----:B------:R-:W-:Y:S02]  /*3900*/  SHF.L.U64.HI R129, R20, 0x8, R21 ;  /* 0x0000000814817819 */ /* 0x000fe40000010215 */
[----:B------:R-:W-:-:S04]  /*3910*/  FMUL R14, R15, R154 ;  /* 0x0000009a0f0e7220 */ /* 0x000fc80000400000 */
[----:B------:R-:W-:-:S05]  /*3920*/  FFMA R14, R151, R153, R14 ;  /* 0x00000099970e7223 */ /* 0x000fca000000000e */
[----:B------:R-:W-:-:S04]  /*3930*/  F2FP.F16.F32.PACK_AB R14, RZ, R14 ;  /* 0x0000000eff0e723e */ /* 0x000fc800000000ff */
[----:B------:R-:W-:-:S05]  /*3940*/  PRMT R15, R14, 0x7610, R15 ;  /* 0x000076100e0f7816 */ /* 0x000fca000000000f */
[----:B------:R1:W-:Y:S01]  /*3950*/  @P5 STG.E.U16 desc[UR36][R10.64+0x72], R15 ;  /* 0x0000720f0a005986 */ /* 0x0003e2000c101524 */
[----:B------:R-:W-:-:S05]  /*3960*/  IADD3 R142, P5, R125, R6, RZ ;  /* 0x000000067d8e7210 */ /* 0x000fca0007fbe0ff */
[----:B------:R-:W-:Y:S01]  /*3970*/  IMAD.X R143, R123, 0x1, R7, P5 ;  /* 0x000000017b8f7824 */ /* 0x000fe200028e0607 */
[----:B------:R-:W-:-:S05]  /*3980*/  IADD3 R14, P5, R127, R8, RZ ;  /* 0x000000087f0e7210 */ /* 0x000fca0007fbe0ff */
[----:B-1----:R-:W-:Y:S01]  /*3990*/  IMAD.X R15, R129, 0x1, R9, P5 ;  /* 0x00000001810f7824 */ /* 0x002fe200028e0609 */
[----:B------:R-:W-:-:S13]  /*39a0*/  ISETP.GT.AND P5, PT, R3, 0x80, P4 ;  /* 0x000000800300780c */ /* 0x000fda00027a4270 */
[----:B------:R-:W2:Y:S01]  /*39b0*/  @P5 LDG.E.LTC128B.U16 R120, desc[UR36][R14.64] ;  /* 0x000000240e785981 */ /* 0x000ea2000c1e1520 */
[----:B------:R-:W-:Y:S02]  /*39c0*/  LOP3.LUT R131, R121, 0x12, RZ, 0xfc, !PT ;  /* 0x0000001279837812 */ /* 0x000fe400078efcff */
[----:B------:R-:W-:Y:S01]  /*39d0*/  LOP3.LUT R133, R127, 0x2, RZ, 0xfc, !PT ;  /* 0x000000027f857812 */ /* 0x000fe200078efcff */
[----:B--2---:R-:W-:-:S05]  /*39e0*/  HADD2.F32 R21, -RZ, R120.H0_H0 ;  /* 0x20000078ff157230 */ /* 0x004fca0000004100 */
        /* <DEDUP_REMOVED lines=8> */
[----:B------:R-:W-:Y:S01]  /*3a70*/  IMAD.X R135, R129, 0x1, R9, P5 ;  /* 0x0000000181877824 */ /* 0x000fe200028e0609 */
[----:B------:R-:W-:-:S13]  /*3a80*/  ISETP.GT.AND P5, PT, R3, 0x80, P6 ;  /* 0x000000800300780c */ /* 0x000fda00037a4270 */
[----:B------:R-:W2:Y:S01]  /*3a90*/  @P5 LDG.E.LTC128B.U16 R120, desc[UR36][R134.64] ;  /* 0x0000002486785981 */ /* 0x000ea2000c1e1520 */
[----:B------:R-:W-:Y:S01]  /*3aa0*/  BSSY B1, `(.L_x_90) ;  /* 0x000000e000017945 */ /* 0x000fe20003800000 */
[----:B--2---:R-:W-:-:S05]  /*3ab0*/  HADD2.F32 R21, -RZ, R120.H0_H0 ;  /* 0x20000078ff157230 */ /* 0x004fca0000004100 */
[----:B------:R-:W-:-:S04]  /*3ac0*/  FMUL R20, R21, R154 ;  /* 0x0000009a15147220 */ /* 0x000fc80000400000 */
[----:B------:R-:W-:-:S05]  /*3ad0*/  FFMA R20, R89, R153, R20 ;  /* 0x0000009959147223 */ /* 0x000fca0000000014 */
[----:B------:R-:W-:-:S04]  /*3ae0*/  F2FP.F16.F32.PACK_AB R20, RZ, R20 ;  /* 0x00000014ff14723e */ /* 0x000fc800000000ff */
[----:B------:R-:W-:-:S05]  /*3af0*/  PRMT R21, R20, 0x7610, R21 ;  /* 0x0000761014157816 */ /* 0x000fca0000000015 */
[----:B------:R2:W-:Y:S01]  /*3b00*/  @P5 STG.E.U16 desc[UR36][R162.64], R21 ;  /* 0x00000015a2005986 */ /* 0x0005e2000c101524 */
[----:B-1----:R-:W-:-:S05]  /*3b10*/  IADD3 R88, P5, R121, R10, RZ ;  /* 0x0000000a79587210 */ /* 0x002fca0007fbe0ff */
[----:B------:R-:W-:Y:S01]  /*3b20*/  IMAD.X R89, R123, 0x1, R11, P5 ;  /* 0x000000017b597824 */ /* 0x000fe200028e060b */
[----:B------:R-:W-:-:S05]  /*3b30*/  IADD3 R20, P5, R127, R4, RZ ;  /* 0x000000047f147210 */ /* 0x000fca0007fbe0ff */
[----:B--2---:R-:W-:Y:S01]  /*3b40*/  IMAD.X R21, R129, 0x1, R5, P5 ;  /* 0x0000000181157824 */ /* 0x004fe200028e0605 */
[----:B------:R-:W-:-:S13]  /*3b50*/  ISETP.GT.AND P5, PT, R3, 0x88, P4 ;  /* 0x000000880300780c */ /* 0x000fda00027a4270 */
[----:B------:R-:W-:Y:S05]  /*3b60*/  @!P5 BRA `(.L_x_91) ;  /* 0x000000000004d947 */ /* 0x000fea0003800000 */
[----:B------:R1:W5:Y:S02]  /*3b70*/  LDG.E.LTC128B.U16 R120, desc[UR36][R20.64] ;  /* 0x0000002414787981 */ /* 0x000364000c1e1520 */
.L_x_91:
[----:B------:R-:W-:Y:S05]  /*3b80*/  BSYNC B1 ;  /* 0x0000000000017941 */ /* 0x000fea0003800000 */
.L_x_90:
[----:B-----5:R-:W-:Y:S01]  /*3b90*/  HADD2.F32 R135, -RZ, R120.H0_H0 ;  /* 0x20000078ff877230 */ /* 0x020fe20000004100 */
[----:B------:R-:W-:Y:S04]  /*3ba0*/  BSSY B1, `(.L_x_92) ;  /* 0x000000c000017945 */ /* 0x000fe80003800000 */
[----:B------:R-:W-:-:S04]  /*3bb0*/  FMUL R135, R135, R154 ;  /* 0x0000009a87877220 */ /* 0x000fc80000400000 */
[----:B------:R-:W-:-:S05]  /*3bc0*/  FFMA R135, R90, R153, R135 ;  /* 0x000000995a877223 */ /* 0x000fca0000000087 */
[----:B------:R-:W-:-:S05]  /*3bd0*/  F2FP.F16.F32.PACK_AB R135, RZ, R135 ;  /* 0x00000087ff87723e */ /* 0x000fca00000000ff */
[----:B------:R2:W-:Y:S01]  /*3be0*/  @P5 STG.E.U16 desc[UR36][R88.64], R135 ;  /* 0x0000008758005986 */ /* 0x0005e2000c101524 */
[----:B------:R-:W-:-:S05]  /*3bf0*/  IADD3 R136, P5, R23, R10, RZ ;  /* 0x0000000a17887210 */ /* 0x000fca0007fbe0ff */
[----:B------:R-:W-:Y:S01]  /*3c00*/  IMAD.X R137, R123, 0x1, R11, P5 ;  /* 0x000000017b897824 */ /* 0x000fe200028e060b */
[----:B------:R-:W-:-:S13]  /*3c10*/  ISETP.GT.AND P5, PT, R3, 0x88, P6 ;  /* 0x000000880300780c */ /* 0x000fda00037a4270 */
[----:B--2---:R-:W-:Y:S05]  /*3c20*/  @!P5 BRA `(.L_x_93) ;  /* 0x00000000000cd947 */ /* 0x004fea0003800000 */
[----:B------:R-:W-:-:S05]  /*3c30*/  IADD3 R134, P6, R133, R4, RZ ;  /* 0x0000000485867210 */ /* 0x000fca0007fde0ff */
[----:B------:R-:W-:-:S05]  /*3c40*/  IMAD.X R135, R129, 0x1, R5, P6 ;  /* 0x0000000181877824 */ /* 0x000fca00030e0605 */
[----:B------:R2:W5:Y:S03]  /*3c50*/  LDG.E.LTC128B.U16 R120, desc[UR36][R134.64] ;  /* 0x0000002486787981 */ /* 0x000566000c1e1520 */
.L_x_93:
[----:B------:R-:W-:Y:S05]  /*3c60*/  BSYNC B1 ;  /* 0x0000000000017941 */ /* 0x000fea0003800000 */
.L_x_92:
[----:B--2--5:R-:W-:Y:S01]  /*3c70*/  HADD2.F32 R135, -RZ, R120.H0_H0 ;  /* 0x20000078ff877230 */ /* 0x024fe20000004100 */
[----:B------:R-:W-:-:S04]  /*3c80*/  LOP3.LUT P6, RZ, R152, 0x4, RZ, 0xc0, !PT ;  /* 0x0000000498ff7812 */ /* 0x000fc800078cc0ff */
[----:B------:R-:W-:Y:S01]  /*3c90*/  FMUL R90, R135, R154 ;  /* 0x0000009a875a7220 */ /* 0x000fe20000400000 */
[----:B------:R-:W-:-:S03]  /*3ca0*/  LOP3.LUT R135, R121, 0x20, RZ, 0xfc, !PT ;  /* 0x0000002079877812 */ /* 0x000fc600078efcff */
[----:B------:R-:W-:Y:S01]  /*3cb0*/  FFMA R90, R91, R153, R90 ;  /* 0x000000995b5a7223 */ /* 0x000fe2000000005a */
[----:B------:R-:W-:-:S04]  /*3cc0*/  LOP3.LUT R91, R127, 0x10, RZ, 0xfc, !PT ;  /* 0x000000107f5b7812 */ /* 0x000fc800078efcff */
[----:B------:R-:W-:-:S05]  /*3cd0*/  F2FP.F16.F32.PACK_AB R90, RZ, R90 ;  /* 0x0000005aff5a723e */ /* 0x000fca00000000ff */
[----:B------:R2:W-:Y:S01]  /*3ce0*/  @P5 STG.E.U16 desc[UR36][R136.64], R90 ;  /* 0x0000005a88005986 */ /* 0x0005e2000c101524 */
[----:B------:R-:W-:-:S05]  /*3cf0*/  IADD3 R144, P5, R135, R6, RZ ;  /* 0x0000000687907210 */ /* 0x000fca0007fbe0ff */
[----:B------:R-:W-:Y:S01]  /*3d00*/  IMAD.X R145, R123, 0x1, R7, P5 ;  /* 0x000000017b917824 */ /* 0x000fe200028e0607 */
[----:B------:R-:W-:-:S05]  /*3d10*/  IADD3 R148, P5, R91, R8, RZ ;  /* 0x000000085b947210 */ /* 0x000fca0007fbe0ff */
[----:B------:R-:W-:Y:S01]  /*3d20*/  IMAD.X R149, R129, 0x1, R9, P5 ;  /* 0x0000000181957824 */ /* 0x000fe200028e0609 */
[----:B------:R-:W-:-:S13]  /*3d30*/  ISETP.GT.AND P5, PT, R3, 0x80, P6 ;  /* 0x000000800300780c */ /* 0x000fda00037a4270 */
[----:B------:R-:W3:Y:S01]  /*3d40*/  @P5 LDG.E.LTC128B.U16 R120, desc[UR36][R148.64] ;  /* 0x0000002494785981 */ /* 0x000ee2000c1e1520 */
[----:B--2---:R-:W-:Y:S01]  /*3d50*/  LOP3.LUT R137, R121, 0x22, RZ, 0xfc, !PT ;  /* 0x0000002279897812 */ /* 0x004fe200078efcff */
[----:B---3--:R-:W-:-:S05]  /*3d60*/  HADD2.F32 R139, -RZ, R120.H0_H0 ;  /* 0x20000078ff8b7230 */ /* 0x008fca0000004100 */
[----:B------:R-:W-:-:S04]  /*3d70*/  FMUL R139, R139, R154 ;  /* 0x0000009a8b8b7220 */ /* 0x000fc80000400000 */
[----:B------:R-:W-:-:S05]  /*3d80*/  FFMA R139, R92, R153, R139 ;  /* 0x000000995c8b7223 */ /* 0x000fca000000008b */
[----:B------:R-:W-:-:S04]  /*3d90*/  F2FP.F16.F32.PACK_AB R139, RZ, R139 ;  /* 0x0000008bff8b723e */ /* 0x000fc800000000ff */
[----:B------:R-:W-:Y:S02]  /*3da0*/  PRMT R92, R139, 0x7610, R92 ;  /* 0x000076108b5c7816 */ /* 0x000fe4000000005c */
[----:B------:R-:W-:-:S03]  /*3db0*/  LOP3.LUT R139, R127, 0x12, RZ, 0xfc, !PT ;  /* 0x000000127f8b7812 */ /* 0x000fc600078efcff */
[----:B------:R2:W-:Y:S01]  /*3dc0*/  @P5 STG.E.U16 desc[UR36][R142.64], R92 ;  /* 0x0000005c8e005986 */ /* 0x0005e2000c101524 */
[----:B------:R-:W-:-:S05]  /*3dd0*/  IADD3 R146, P5, R137, R6, RZ ;  /* 0x0000000689927210 */ /* 0x000fca0007fbe0ff */
[----:B------:R-:W-:Y:S01]  /*3de0*/  IMAD.X R147, R123, 0x1, R7, P5 ;  /* 0x000000017b937824 */ /* 0x000fe200028e0607 */
[----:B------:R-:W-:-:S05]  /*3df0*/  IADD3 R148, P5, R139, R8, RZ ;  /* 0x000000088b947210 */ /* 0x000fca0007fbe0ff */
[----:B------:R-:W-:Y:S01]  /*3e00*/  IMAD.X R149, R129, 0x1, R9, P5 ;  /* 0x0000000181957824 */ /* 0x000fe200028e0609 */
[----:B------:R-:W-:-:S04]  /*3e10*/  LOP3.LUT P5, RZ, R152, 0x8, RZ, 0xc0, !PT ;  /* 0x0000000898ff7812 */ /* 0x000fc800078ac0ff */
[----:B------:R-:W-:-:S13]  /*3e20*/  ISETP.GT.AND P5, PT, R3, 0x80, P5 ;  /* 0x000000800300780c */ /* 0x000fda0002fa4270 */
[----:B------:R-:W3:Y:S01]  /*3e30*/  @P5 LDG.E.LTC128B.U16 R120, desc[UR36][R148.64] ;  /* 0x0000002494785981 */ /* 0x000ee2000c1e1520 */
[----:B------:R-:W-:Y:S01]  /*3e40*/  BSSY B1, `(.L_x_94) ;  /* 0x000000e000017945 */ /* 0x000fe20003800000 */
[----:B---3--:R-:W-:Y:S01]  /*3e50*/  HADD2.F32 R151, -RZ, R120.H0_H0 ;  /* 0x20000078ff977230 */ /* 0x008fe20000004100 */
[----:B--2---:R-:W-:-:S04]  /*3e60*/  PRMT R92, R120, 0x7610, R92 ;  /* 0x00007610785c7816 */ /* 0x004fc8000000005c */
        /* <DEDUP_REMOVED lines=11> */
.L_x_95:
[----:B------:R-:W-:Y:S05]  /*3f20*/  BSYNC B1 ;  /* 0x0000000000017941 */ /* 0x000fea0003800000 */
.L_x_94:
[----:B--2--5:R-:W-:Y:S01]  /*3f30*/  HADD2.F32 R93, -RZ, R92.H0_H0 ;  /* 0x2000005cff5d7230 */ /* 0x024fe20000004100 */
[----:B------:R-:W-:Y:S01]  /*3f40*/  LOP3.LUT P6, RZ, R152, 0x8, RZ, 0xc0, !PT ;  /* 0x0000000898ff7812 */ /* 0x000fe200078cc0ff */
[----:B------:R-:W-:Y:S03]  /*3f50*/  BSSY B1, `(.L_x_96) ;  /* 0x000000c000017945 */ /* 0x000fe60003800000 */
        /* <DEDUP_REMOVED lines=11> */
.L_x_97:
[----:B------:R-:W-:Y:S05]  /*4010*/  BSYNC B1 ;  /* 0x0000000000017941 */ /* 0x000fea0003800000 */
.L_x_96:
        /* <DEDUP_REMOVED lines=30> */
[----:B---3--:R-:W-:-:S05]  /*4200*/  HADD2.F32 R155, -RZ, R92.H0_H0 ;  /* 0x2000005cff9b7230 */ /* 0x008fca0000004100 */
[----:B------:R-:W-:-:S04]  /*4210*/  FMUL R90, R155, R154 ;  /* 0x0000009a9b5a7220 */ /* 0x000fc80000400000 */
[----:B------:R-:W-:-:S05]  /*4220*/  FFMA R90, R97, R153, R90 ;  /* 0x00000099615a7223 */ /* 0x000fca000000005a */
[----:B------:R-:W-:-:S05]  /*4230*/  F2FP.F16.F32.PACK_AB R90, RZ, R90 ;  /* 0x0000005aff5a723e */ /* 0x000fca00000000ff */
[----:B------:R3:W-:Y:S01]  /*4240*/  @P5 STG.E.U16 desc[UR36][R146.64], R90 ;  /* 0x0000005a92005986 */ /* 0x0007e2000c101524 */
[----:B--2---:R-:W-:-:S05]  /*4250*/  IADD3 R144, P5, R135, R10, RZ ;  /* 0x0000000a87907210 */ /* 0x004fca0007fbe0ff */
[----:B------:R-:W-:Y:S01]  /*4260*/  IMAD.X R145, R123, 0x1, R11, P5 ;  /* 0x000000017b917824 */ /* 0x000fe200028e060b */
[----:B------:R-:W-:-:S13]  /*4270*/  ISETP.GT.AND P5, PT, R3, 0x88, P6 ;  /* 0x000000880300780c */ /* 0x000fda00037a4270 */
[----:B---3--:R-:W-:Y:S05]  /*4280*/  @!P5 BRA `(.L_x_99) ;  /* 0x00000000000cd947 */ /* 0x008fea0003800000 */
[----:B------:R-:W-:-:S05]  /*4290*/  IADD3 R96, P6, R93, R4, RZ ;  /* 0x000000045d607210 */ /* 0x000fca0007fde0ff */
[----:B------:R-:W-:-:S05]  /*42a0*/  IMAD.X R97, R129, 0x1, R5, P6 ;  /* 0x0000000181617824 */ /* 0x000fca00030e0605 */
[----:B------:R2:W5:Y:S03]  /*42b0*/  LDG.E.LTC128B.U16 R92, desc[UR36][R96.64] ;  /* 0x00000024605c7981 */ /* 0x000566000c1e1520 */
.L_x_99:
[----:B------:R-:W-:Y:S05]  /*42c0*/  BSYNC B1 ;  /* 0x0000000000017941 */ /* 0x000fea0003800000 */
.L_x_98:
        /* <DEDUP_REMOVED lines=14> */
.L_x_101:
[----:B------:R-:W-:Y:S05]  /*43b0*/  BSYNC B1 ;  /* 0x0000000000017941 */ /* 0x000fea0003800000 */
.L_x_100:
        /* <DEDUP_REMOVED lines=22> */
[----:B0---4-:R-:W-:-:S05]  /*4520*/  IADD3 R160, P5, R145, R6, RZ ;  /* 0x0000000691a07210 */ /* 0x011fca0007fbe0ff */
        /* <DEDUP_REMOVED lines=15> */
[----:B0-----:R-:W-:Y:S05]  /*4620*/  @!P5 BRA `(.L_x_103) ;  /* 0x00000000000cd947 */ /* 0x001fea0003800000 */
[----:B------:R-:W-:-:S05]  /*4630*/  IADD3 R100, P6, R99, R4, RZ ;  /* 0x0000000463647210 */ /* 0x000fca0007fde0ff */
[----:B------:R-:W-:-:S05]  /*4640*/  IMAD.X R101, R129, 0x1, R5, P6 ;  /* 0x0000000181657824 */ /* 0x000fca00030e0605 */
[----:B------:R0:W5:Y:S03]  /*4650*/  LDG.E.LTC128B.U16 R92, desc[UR36][R100.64] ;  /* 0x00000024645c7981 */ /* 0x000166000c1e1520 */
.L_x_103:
[----:B------:R-:W-:Y:S05]  /*4660*/  BSYNC B1 ;  /* 0x0000000000017941 */ /* 0x000fea0003800000 */
.L_x_102:
[----:B0----5:R-:W-:Y:S01]  /*4670*/  HADD2.F32 R101, -RZ, R92.H0_H0 ;  /* 0x2000005cff657230 */ /* 0x021fe20000004100 */
        /* <DEDUP_REMOVED lines=9> */
[----:B0-----:R-:W-:Y:S05]  /*4710*/  @!P5 BRA `(.L_x_105) ;  /* 0x00000000000cd947 */ /* 0x001fea0003800000 */
[----:B------:R-:W-:-:S05]  /*4720*/  IADD3 R100, P6, R147, R4, RZ ;  /* 0x0000000493647210 */ /* 0x000fca0007fde0ff */
[----:B------:R-:W-:-:S05]  /*4730*/  IMAD.X R101, R129, 0x1, R5, P6 ;  /* 0x0000000181657824 */ /* 0x000fca00030e0605 */
[----:B------:R0:W5:Y:S03]  /*4740*/  LDG.E.LTC128B.U16 R92, desc[UR36][R100.64] ;  /* 0x00000024645c7981 */ /* 0x000166000c1e1520 */
.L_x_105:
[----:B------:R-:W-:Y:S05]  /*4750*/  BSYNC B1 ;  /* 0x0000000000017941 */ /* 0x000fea0003800000 */
.L_x_104:
[----:B0----5:R-:W-:Y:S01]  /*4760*/  HADD2.F32 R101, -RZ, R92.H0_H0 ;  /* 0x2000005cff657230 */ /* 0x021fe20000004100 */
        /* <DEDUP_REMOVED lines=12> */
[----:B------:R-:W2:Y:S01]  /*4830*/  @P5 LDG.E.LTC128B.U16 R92, desc[UR36][R166.64] ;  /* 0x00000024a65c5981 */ /* 0x000ea2000c1e1520 */
[----:B0-----:R-:W-:Y:S01]  /*4840*/  LOP3.LUT R149, R121, 0x52, RZ, 0xfc, !PT ;  /* 0x0000005279957812 */ /* 0x001fe200078efcff */
[----:B--2---:R-:W-:-:S05]  /*4850*/  HADD2.F32 R151, -RZ, R92.H0_H0 ;  /* 0x2000005cff977230 */ /* 0x004fca0000004100 */
        /* <DEDUP_REMOVED lines=12> */
[----:B------:R-:W2:Y:S01]  /*4920*/  @P5 LDG.E.LTC128B.U16 R92, desc[UR36][R166.64] ;  /* 0x00000024a65c5981 */ /* 0x000ea2000c1e1520 */
[----:B------:R-:W-:Y:S01]  /*4930*/  BSSY B1, `(.L_x_106) ;  /* 0x000000d000017945 */ /* 0x000fe20003800000 */
[----:B--2---:R-:W-:-:S05]  /*4940*/  HADD2.F32 R155, -RZ, R92.H0_H0 ;  /* 0x2000005cff9b7230 */ /* 0x004fca0000004100 */
[----:B------:R-:W-:-:S04]  /*4950*/  FMUL R90, R155, R154 ;  /* 0x0000009a9b5a7220 */ /* 0x000fc80000400000 */
[----:B------:R-:W-:-:S05]  /*4960*/  FFMA R90, R105, R153, R90 ;  /* 0x00000099695a7223 */ /* 0x000fca000000005a */
[----:B------:R-:W-:-:S05]  /*4970*/  F2FP.F16.F32.PACK_AB R90, RZ, R90 ;  /* 0x0000005aff5a723e */ /* 0x000fca00000000ff */
[----:B------:R2:W-:Y:S01]  /*4980*/  @P5 STG.E.U16 desc[UR36][R160.64], R90 ;  /* 0x0000005aa0005986 */ /* 0x0005e2000c101524 */
[----:B0-----:R-:W-:-:S05]  /*4990*/  IADD3 R156, P5, R97, R10, RZ ;  /* 0x0000000a619c7210 */ /* 0x001fca0007fbe0ff */
[----:B------:R-:W-:Y:S01]  /*49a0*/  IMAD.X R157, R123, 0x1, R11, P5 ;  /* 0x000000017b9d7824 */ /* 0x000fe200028e060b */
[----:B------:R-:W-:-:S13]  /*49b0*/  ISETP.GT.AND P5, PT, R3, 0x88, P6 ;  /* 0x000000880300780c */ /* 0x000fda00037a4270 */
[----:B--2---:R-:W-:Y:S05]  /*49c0*/  @!P5 BRA `(.L_x_107) ;  /* 0x00000000000cd947 */ /* 0x004fea0003800000 */
[----:B------:R-:W-:-:S05]  /*49d0*/  IADD3 R104, P6, R101, R4, RZ ;  /* 0x0000000465687210 */ /* 0x000fca0007fde0ff */
[----:B------:R-:W-:-:S05]  /*49e0*/  IMAD.X R105, R129, 0x1, R5, P6 ;  /* 0x0000000181697824 */ /* 0x000fca00030e0605 */
[----:B------:R0:W5:Y:S03]  /*49f0*/  LDG.E.LTC128B.U16 R92, desc[UR36][R104.64] ;  /* 0x00000024685c7981 */ /* 0x000166000c1e1520 */
.L_x_107:
[----:B------:R-:W-:Y:S05]  /*4a00*/  BSYNC B1 ;  /* 0x0000000000017941 */ /* 0x000fea0003800000 */
.L_x_106:
        /* <DEDUP_REMOVED lines=14> */
.L_x_109:
[----:B------:R-:W-:Y:S05]  /*4af0*/  BSYNC B1 ;  /* 0x0000000000017941 */ /* 0x000fea0003800000 */
.L_x_108:
        /* <DEDUP_REMOVED lines=14> */
[----:B------:R-:W-:Y:S01]  /*4be0*/  LOP3.LUT R157, R127, 0x52, RZ, 0xfc, !PT ;  /* 0x000000527f9d7812 */ /* 0x000fe200078efcff */
        /* <DEDUP_REMOVED lines=9> */
[----:B0-----:R-:W-:-:S05]  /*4c80*/  IADD3 R160, P5, R157, R8, RZ ;  /* 0x000000089da07210 */ /* 0x001fca0007fbe0ff */
        /* <DEDUP_REMOVED lines=17> */
.L_x_111:
[----:B------:R-:W-:Y:S05]  /*4da0*/  BSYNC B1 ;  /* 0x0000000000017941 */ /* 0x000fea0003800000 */
.L_x_110:
        /* <DEDUP_REMOVED lines=14> */
.L_x_113:
[----:B------:R-:W-:Y:S05]  /*4e90*/  BSYNC B1 ;  /* 0x0000000000017941 */ /* 0x000fea0003800000 */
.L_x_112:
[----:B0----5:R-:W-:-:S05]  /*4ea0*/  HADD2.F32 R109, -RZ, R92.H0_H0 ;  /* 0x2000005cff6d7230 */ /* 0x021fca0000004100 */
        /* <DEDUP_REMOVED lines=39> */
.L_x_115:
[----:B------:R-:W-:Y:S05]  /*5120*/  BSYNC B1 ;  /* 0x0000000000017941 */ /* 0x000fea0003800000 */
.L_x_114:
[----:B0----5:R-:W-:Y:S01]  /*5130*/  HADD2.F32 R7, -RZ, R92.H0_H0 ;  /* 0x2000005cff077230 */ /* 0x021fe20000004100 */
        /* <DEDUP_REMOVED lines=12> */
.L_x_117:
[----:B------:R-:W-:Y:S05]  /*5200*/  BSYNC B1 ;  /* 0x0000000000017941 */ /* 0x000fea0003800000 */
.L_x_116:
[----:B0----5:R-:W-:Y:S01]  /*5210*/  HADD2.F32 R7, -RZ, R92.H0_H0 ;  /* 0x2000005cff077230 */ /* 0x021fe20000004100 */
[----:B------:R-:W-:-:S04]  /*5220*/  LOP3.LUT R113, R127, 0x70, RZ, 0xfc, !PT ;  /* 0x000000707f717812 */ /* 0x000fc800078efcff */
        /* <DEDUP_REMOVED lines=8> */
[----:B0-----:R-:W-:Y:S01]  /*52b0*/  IMAD.X R7, R129, 0x1, R9, P5 ;  /* 0x0000000181077824 */ /* 0x001fe200028e0609 */
[----:B------:R-:W-:-:S13]  /*52c0*/  ISETP.GT.AND P5, PT, R3, 0x80, P1 ;  /* 0x000000800300780c */ /* 0x000fda0000fa4270 */
[----:B------:R-:W2:Y:S02]  /*52d0*/  @P5 LDG.E.LTC128B.U16 R92, desc[UR36][R6.64] ;  /* 0x00000024065c5981 */ /* 0x000ea4000c1e1520 */
[----:B--2---:R-:W-:-:S05]  /*52e0*/  HADD2.F32 R115, -RZ, R92.H0_H0 ;  /* 0x2000005cff737230 */ /* 0x004fca0000004100 */
[----:B------:R-:W-:-:S04]  /*52f0*/  FMUL R115, R115, R154 ;  /* 0x0000009a73737220 */ /* 0x000fc80000400000 */
[----:B------:R-:W-:-:S05]  /*5300*/  FFMA R115, R116, R153, R115 ;  /* 0x0000009974737223 */ /* 0x000fca0000000073 */
[----:B------:R-:W-:-:S04]  /*5310*/  F2FP.F16.F32.PACK_AB R115, RZ, R115 ;  /* 0x00000073ff73723e */ /* 0x000fc800000000ff */
[----:B------:R-:W-:Y:S02]  /*5320*/  PRMT R90, R115, 0x7610, R90 ;  /* 0x00007610735a7816 */ /* 0x000fe4000000005a */
[----:B------:R-:W-:-:S03]  /*5330*/  LOP3.LUT R115, R127, 0x72, RZ, 0xfc, !PT ;  /* 0x000000727f737812 */ /* 0x000fc600078efcff */
[----:B------:R-:W-:Y:S01]  /*5340*/  @P5 STG.E.U16 desc[UR36][R162.64], R90 ;  /* 0x0000005aa2005986 */ /* 0x000fe2000c101524 */
        /* <DEDUP_REMOVED lines=13> */
[----:B------:R-:W-:-:S05]  /*5420*/  IADD3 R6, P5, R12, R121, RZ ;  /* 0x000000790c067210 */ /* 0x000fca0007fbe0ff */
[----:B0-----:R-:W-:Y:S01]  /*5430*/  IMAD.X R7, R13, 0x1, R123, P5 ;  /* 0x000000010d077824 */ /* 0x001fe200028e067b */
[----:B------:R-:W-:-:S13]  /*5440*/  ISETP.GT.AND P5, PT, R3, 0x88, P1 ;  /* 0x000000880300780c */ /* 0x000fda0000fa4270 */
[----:B------:R-:W-:Y:S05]  /*5450*/  @!P5 BRA `(.L_x_119) ;  /* 0x00000000000cd947 */ /* 0x000fea0003800000 */
[----:B------:R-:W-:-:S05]  /*5460*/  IADD3 R8, P6, R113, R4, RZ ;  /* 0x0000000471087210 */ /* 0x000fca0007fde0ff */
[----:B------:R-:W-:-:S05]  /*5470*/  IMAD.X R9, R129, 0x1, R5, P6 ;  /* 0x0000000181097824 */ /* 0x000fca00030e0605 */
[----:B------:R0:W5:Y:S03]  /*5480*/  LDG.E.LTC128B.U16 R92, desc[UR36][R8.64] ;  /* 0x00000024085c7981 */ /* 0x000166000c1e1520 */
.L_x_119:
[----:B------:R-:W-:Y:S05]  /*5490*/  BSYNC B1 ;  /* 0x0000000000017941 */ /* 0x000fea0003800000 */
.L_x_118:
        /* <DEDUP_REMOVED lines=8> */
[----:B------:R-:W-:-:S05]  /*5520*/  IADD3 R4, P5, R115, R4, RZ ;  /* 0x0000000473047210 */ /* 0x000fca0007fbe0ff */
[----:B------:R-:W-:Y:S01]  /*5530*/  IMAD.X R5, R129, 0x1, R5, P5 ;  /* 0x0000000181057824 */ /* 0x000fe200028e0605 */
[----:B------:R-:W-:-:S13]  /*5540*/  ISETP.GT.AND P5, PT, R3, 0x88, P0 ;  /* 0x000000880300780c */ /* 0x000fda00007a4270 */
[----:B0-----:R-:W-:Y:S05]  /*5550*/  @!P5 BRA `(.L_x_121) ;  /* 0x000000000004d947 */ /* 0x001fea0003800000 */
[----:B------:R0:W5:Y:S02]  /*5560*/  LDG.E.LTC128B.U16 R92, desc[UR36][R4.64] ;  /* 0x00000024045c7981 */ /* 0x000164000c1e1520 */
.L_x_121:
[----:B------:R-:W-:Y:S05]  /*5570*/  BSYNC B1 ;  /* 0x0000000000017941 */ /* 0x000fea0003800000 */
.L_x_120:
[----:B0----5:R-:W-:Y:S01]  /*5580*/  HADD2.F32 R5, -RZ, R92.H0_H0 ;  /* 0x2000005cff057230 */ /* 0x021fe20000004100 */
[----:B------:R-:W-:Y:S04]  /*5590*/  BSSY B1, `(.L_x_122) ;  /* 0x000000d000017945 */ /* 0x000fe80003800000 */
        /* <DEDUP_REMOVED lines=10> */
[----:B------:R-:W-:Y:S05]  /*5640*/  @!P5 BRA `(.L_x_123) ;  /* 0x000000000004d947 */ /* 0x000fea0003800000 */
[----:B------:R0:W5:Y:S02]  /*5650*/  LDG.E.LTC128B.U16 R92, desc[UR36][R4.64] ;  /* 0x00000024045c7981 */ /* 0x000164000c1e1520 */
.L_x_123:
[----:B------:R-:W-:Y:S05]  /*5660*/  BSYNC B1 ;  /* 0x0000000000017941 */ /* 0x000fea0003800000 */
.L_x_122:
[----:B-----5:R-:W-:Y:S01]  /*5670*/  HADD2.F32 R9, -RZ, R92.H0_H0 ;  /* 0x2000005cff097230 */ /* 0x020fe20000004100 */
        /* <DEDUP_REMOVED lines=13> */
.L_x_125:
[----:B------:R-:W-:Y:S05]  /*5750*/  BSYNC B1 ;  /* 0x0000000000017941 */ /* 0x000fea0003800000 */
.L_x_124:
[----:B--2--5:R-:W-:Y:S01]  /*5760*/  HADD2.F32 R9, -RZ, R92.H0_H0 ;  /* 0x2000005cff097230 */ /* 0x024fe20000004100 */
[----:B------:R-:W-:Y:S04]  /*5770*/  BSSY B1, `(.L_x_126) ;  /* 0x000000d000017945 */ /* 0x000fe80003800000 */
[----:B------:R-:W-:-:S04]  /*5780*/  FMUL R8, R9, R154 ;  /* 0x0000009a09087220 */ /* 0x000fc80000400000 */
[----:B------:R-:W-:-:S05]  /*5790*/  FFMA R8, R57, R153, R8 ;  /* 0x0000009939087223 */ /* 0x000fca0000000008 */
[----:B------:R-:W-:-:S04]  /*57a0*/  F2FP.F16.F32.PACK_AB R8, RZ, R8 ;  /* 0x00000008ff08723e */ /* 0x000fc800000000ff */
[----:B------:R-:W-:-:S05]  /*57b0*/  PRMT R9, R8, 0x7610, R9 ;  /* 0x0000761008097816 */ /* 0x000fca0000000009 */
[----:B------:R2:W-:Y:S01]  /*57c0*/  @P5 STG.E.U16 desc[UR36][R162.64], R9 ;  /* 0x00000009a2005986 */ /* 0x0005e2000c101524 */
[----:B------:R-:W-:-:S05]  /*57d0*/  IADD3 R8, P5, R88, R121, RZ ;  /* 0x0000007958087210 */ /* 0x000fca0007fbe0ff */
[----:B--2---:R-:W-:Y:S01]  /*57e0*/  IMAD.X R9, R89, 0x1, R123, P5 ;  /* 0x0000000159097824 */ /* 0x004fe200028e067b */
[----:B------:R-:W-:-:S05]  /*57f0*/  IADD3 R10, P5, R20, R127, RZ ;  /* 0x0000007f140a7210 */ /* 0x000fca0007fbe0ff */
[----:B------:R-:W-:Y:S01]  /*5800*/  IMAD.X R11, R21, 0x1, R129, P5 ;  /* 0x00000001150b7824 */ /* 0x000fe200028e0681 */
[----:B------:R-:W-:-:S13]  /*5810*/  ISETP.GT.AND P5, PT, R3, 0x108, P4 ;  /* 0x000001080300780c */ /* 0x000fda00027a4270 */
[----:B------:R-:W-:Y:S05]  /*5820*/  @!P5 BRA `(.L_x_127) ;  /* 0x000000000004d947 */ /* 0x000fea0003800000 */
[----:B------:R2:W5:Y:S02]  /*5830*/  LDG.E.LTC128B.U16 R92, desc[UR36][R10.64] ;  /* 0x000000240a5c7981 */ /* 0x000564000c1e1520 */
.L_x_127:
[----:B------:R-:W-:Y:S05]  /*5840*/  BSYNC B1 ;  /* 0x0000000000017941 */ /* 0x000fea0003800000 */
.L_x_126:
        /* <DEDUP_REMOVED lines=10> */
[----:B---3--:R-:W-:Y:S05]  /*58f0*/  @!P5 BRA `(.L_x_129) ;  /* 0x00000000000cd947 */ /* 0x008fea0003800000 */
[----:B------:R-:W-:-:S05]  /*5900*/  IADD3 R56, P6, R20, R133, RZ ;  /* 0x0000008514387210 */ /* 0x000fca0007fde0ff */
[----:B------:R-:W-:-:S05]  /*5910*/  IMAD.X R57, R21, 0x1, R129, P6 ;  /* 0x0000000115397824 */ /* 0x000fca00030e0681 */
[----:B------:R3:W5:Y:S03]  /*5920*/  LDG.E.LTC128B.U16 R92, desc[UR36][R56.64] ;  /* 0x00000024385c7981 */ /* 0x000766000c1e1520 */
.L_x_129:
[----:B------:R-:W-:Y:S05]  /*5930*/  BSYNC B1 ;  /* 0x0000000000017941 */ /* 0x000fea0003800000 */
.L_x_128:
[----:B---3-5:R-:W-:Y:S01]  /*5940*/  HADD2.F32 R57, -RZ, R92.H0_H0 ;  /* 0x2000005cff397230 */ /* 0x028fe20000004100 */
[----:B------:R-:W-:Y:S01]  /*5950*/  LOP3.LUT P6, RZ, R152, 0x4, RZ, 0xc0, !PT ;  /* 0x0000000498ff7812 */ /* 0x000fe200078cc0ff */
[----:B------:R-:W-:Y:S03]  /*5960*/  BSSY B1, `(.L_x_130) ;  /* 0x000000d000017945 */ /* 0x000fe60003800000 */
[----:B------:R-:W-:-:S04]  /*5970*/  FMUL R56, R57, R154 ;  /* 0x0000009a39387220 */ /* 0x000fc80000400000 */
[----:B------:R-:W-:-:S05]  /*5980*/  FFMA R56, R59, R153, R56 ;  /* 0x000000993b387223 */ /* 0x000fca0000000038 */
[----:B------:R-:W-:-:S04]  /*5990*/  F2FP.F16.F32.PACK_AB R56, RZ, R56 ;  /* 0x00000038ff38723e */ /* 0x000fc800000000ff */
[----:B------:R-:W-:-:S05]  /*59a0*/  PRMT R57, R56, 0x7610, R57 ;  /* 0x0000761038397816 */ /* 0x000fca0000000039 */
[----:B------:R3:W-:Y:S01]  /*59b0*/  @P5 STG.E.U16 desc[UR36][R162.64], R57 ;  /* 0x00000039a2005986 */ /* 0x0007e2000c101524 */
[----:B------:R-:W-:-:S05]  /*59c0*/  IADD3 R56, P5, R135, R12, RZ ;  /* 0x0000000c87387210 */ /* 0x000fca0007fbe0ff */
[----:B---3--:R-:W-:Y:S01]  /*59d0*/  IMAD.X R57, R13, 0x1, R123, P5 ;  /* 0x000000010d397824 */ /* 0x008fe200028e067b */
[----:B------:R-:W-:-:S13]  /*59e0*/  ISETP.GT.AND P5, PT, R3, 0x100, P6 ;  /* 0x000001000300780c */ /* 0x000fda00037a4270 */
[----:B------:R-:W-:Y:S05]  /*59f0*/  @!P5 BRA `(.L_x_131) ;  /* 0x00000000000cd947 */ /* 0x000fea0003800000 */
[----:B------:R-:W-:-:S05]  /*5a00*/  IADD3 R58, P6, R91, R14, RZ ;  /* 0x0000000e5b3a7210 */ /* 0x000fca0007fde0ff */
[----:B------:R-:W-:-:S05]  /*5a10*/  IMAD.X R59, R15, 0x1, R129, P6 ;  /* 0x000000010f3b7824 */ /* 0x000fca00030e0681 */
[----:B------:R3:W5:Y:S03]  /*5a20*/  LDG.E.LTC128B.U16 R92, desc[UR36][R58.64] ;  /* 0x000000243a5c7981 */ /* 0x000766000c1e1520 */
.L_x_131:
[----:B------:R-:W-:Y:S05]  /*5a30*/  BSYNC B1 ;  /* 0x0000000000017941 */ /* 0x000fea0003800000 */
.L_x_130:
[----:B---3-5:R-:W-:Y:S01]  /*5a40*/  HADD2.F32 R59, -RZ, R92.H0_H0 ;  /* 0x2000005cff3b7230 */ /* 0x028fe20000004100 */
[----:B------:R-:W-:Y:S01]  /*5a50*/  LOP3.LUT P6, RZ, R152, 0x8, RZ, 0xc0, !PT ;  /* 0x0000000898ff7812 */ /* 0x000fe200078cc0ff */
[----:B------:R-:W-:Y:S03]  /*5a60*/  BSSY B1, `(.L_x_132) ;  /* 0x000000c000017945 */ /* 0x000fe60003800000 */
[----:B------:R-:W-:-:S04]  /*5a70*/  FMUL R59, R59, R154 ;  /* 0x0000009a3b3b7220 */ /* 0x000fc80000400000 */
[----:B------:R-:W-:-:S05]  /*5a80*/  FFMA R59, R60, R153, R59 ;  /* 0x000000993c3b7223 */ /* 0x000fca000000003b */
[----:B------:R-:W-:-:S05]  /*5a90*/  F2FP.F16.F32.PACK_AB R59, RZ, R59 ;  /* 0x0000003bff3b723e */ /* 0x000fca00000000ff */
        /* <DEDUP_REMOVED lines=8> */
.L_x_133:
[----:B------:R-:W-:Y:S05]  /*5b20*/  BSYNC B1 ;  /* 0x0000000000017941 */ /* 0x000fea0003800000 */
.L_x_132:
[----:B---3-5:R-:W-:Y:S01]  /*5b30*/  HADD2.F32 R117, -RZ, R92.H0_H0 ;  /* 0x2000005cff757230 */ /* 0x028fe20000004100 */
[----:B------:R-:W-:Y:S01]  /*5b40*/  LOP3.LUT P6, RZ, R152, 0x4, RZ, 0xc0, !PT ;  /* 0x0000000498ff7812 */ /* 0x000fe200078cc0ff */
[----:B------:R-:W-:Y:S03]  /*5b50*/  BSSY B1, `(.L_x_134) ;  /* 0x000000e000017945 */ /* 0x000fe60003800000 */
[----:B------:R-:W-:-:S04]  /*5b60*/  FMUL R60, R117, R154 ;  /* 0x0000009a753c7220 */ /* 0x000fc80000400000 */
[----:B------:R-:W-:-:S05]  /*5b70*/  FFMA R60, R61, R153, R60 ;  /* 0x000000993d3c7223 */ /* 0x000fca000000003c */
[----:B------:R-:W-:-:S04]  /*5b80*/  F2FP.F16.F32.PACK_AB R60, RZ, R60 ;  /* 0x0000003cff3c723e */ /* 0x000fc800000000ff */
[----:B------:R-:W-:Y:S02]  /*5b90*/  PRMT R61, R60, 0x7610, R61 ;  /* 0x000076103c3d7816 */ /* 0x000fe4000000003d */
[----:B------:R-:W-:-:S03]  /*5ba0*/  PRMT R60, R92, 0x7610, R60 ;  /* 0x000076105c3c7816 */ /* 0x000fc6000000003c */
        /* <DEDUP_REMOVED lines=8> */
.L_x_135:
[----:B------:R-:W-:Y:S05]  /*5c30*/  BSYNC B1 ;  /* 0x0000000000017941 */ /* 0x000fea0003800000 */
.L_x_134:
[----:B---3-5:R-:W-:Y:S01]  /*5c40*/  HADD2.F32 R61, -RZ, R60.H0_H0 ;  /* 0x2000003cff3d7230 */ /* 0x028fe20000004100 */
[----:B------:R-:W-:Y:S01]  /*5c50*/  LOP3.LUT P6, RZ, R152, 0x8, RZ, 0xc0, !PT ;  /* 0x0000000898ff7812 */ /* 0x000fe200078cc0ff */
[----:B------:R-:W-:Y:S03]  /*5c60*/  BSSY B1, `(.L_x_136) ;  /* 0x000000d000017945 */ /* 0x000fe60003800000 */
[----:B------:R-:W-:-:S04]  /*5c70*/  FMUL R61, R61, R154 ;  /* 0x0000009a3d3d7220 */ /* 0x000fc80000400000 */
[----:B------:R-:W-:Y:S01]  /*5c80*/  FFMA R61, R62, R153, R61 ;  /* 0x000000993e3d7223 */ /* 0x000fe2000000003d */
[----:B------:R-:W-:-:S04]  /*5c90*/  PRMT R62, R60, 0x7610, R62 ;  /* 0x000076103c3e7816 */ /* 0x000fc8000000003e */
        /* <DEDUP_REMOVED lines=9> */
.L_x_137:
[----:B------:R-:W-:Y:S05]  /*5d30*/  BSYNC B1 ;  /* 0x0000000000017941 */ /* 0x000fea0003800000 */
.L_x_136:
[----:B---3-5:R-:W-:Y:S01]  /*5d40*/  HADD2.F32 R61, -RZ, R62.H0_H0 ;  /* 0x2000003eff3d7230 */ /* 0x028fe20000004100 */
[----:B------:R-:W-:Y:S01]  /*5d50*/  LOP3.LUT P6, RZ, R152, 0x10, RZ, 0xc0, !PT ;  /* 0x0000001098ff7812 */ /* 0x000fe200078cc0ff */
[----:B------:R-:W-:Y:S01]  /*5d60*/  BSSY B1, `(.L_x_138) ;  /* 0x000000e000017945 */ /* 0x000fe20003800000 */
[----:B------:R-:W-:Y:S02]  /*5d70*/  PRMT R90, R62, 0x7610, R90 ;  /* 0x000076103e5a7816 */ /* 0x000fe4000000005a */
        /* <DEDUP_REMOVED lines=12> */
.L_x_139:
[----:B------:R-:W-:Y:S05]  /*5e40*/  BSYNC B1 ;  /* 0x0000000000017941 */ /* 0x000fea0003800000 */
.L_x_138:
        /* <DEDUP_REMOVED lines=14> */
.L_x_141:
[----:B------:R-:W-:Y:S05]  /*5f30*/  BSYNC B1 ;  /* 0x0000000000017941 */ /* 0x000fea0003800000 */
.L_x_140:
        /* <DEDUP_REMOVED lines=16> */
.L_x_143:
[----:B------:R-:W-:Y:S05]  /*6040*/  BSYNC B1 ;  /* 0x0000000000017941 */ /* 0x000fea0003800000 */
.L_x_142:
        /* <DEDUP_REMOVED lines=15> */
.L_x_145:
[----:B------:R-:W-:Y:S05]  /*6140*/  BSYNC B1 ;  /* 0x0000000000017941 */ /* 0x000fea0003800000 */
.L_x_144:
        /* <DEDUP_REMOVED lines=15> */
.L_x_147:
[----:B------:R-:W-:Y:S05]  /*6240*/  BSYNC B1 ;  /* 0x0000000000017941 */ /* 0x000fea0003800000 */
.L_x_146:
        /* <DEDUP_REMOVED lines=14> */
.L_x_149:
[----:B------:R-:W-:Y:S05]  /*6330*/  BSYNC B1 ;  /* 0x0000000000017941 */ /* 0x000fea0003800000 */
.L_x_148:
        /* <DEDUP_REMOVED lines=16> */
.L_x_151:
[----:B------:R-:W-:Y:S05]  /*6440*/  BSYNC B1 ;  /* 0x0000000000017941 */ /* 0x000fea0003800000 */
.L_x_150:
[----:B---3-5:R-:W-:Y:S01]  /*6450*/  HADD2.F32 R61, -RZ, R60.H0_H0 ;  /* 0x2000003cff3d7230 */ /* 0x028fe20000004100 */
[----:B------:R-:W-:Y:S01]  /*6460*/  LOP3.LUT P6, RZ, R152, 0x80, RZ, 0xc0, !PT ;  /* 0x0000008098ff7812 */ /* 0x000fe200078cc0ff */
[----:B------:R-:W-:Y:S01]  /*6470*/  BSSY B1, `(.L_x_152) ;  /* 0x000000d000017945 */ /* 0x000fe20003800000 */
[----:B------:R-:W-:Y:S02]  /*6480*/  PRMT R66, R60, 0x7610, R66 ;  /* 0x000076103c427816 */ /* 0x000fe40000000042 */
        /* <DEDUP_REMOVED lines=11> */
.L_x_153:
[----:B------:R-:W-:Y:S05]  /*6540*/  BSYNC B1 ;  /* 0x0000000000017941 */ /* 0x000fea0003800000 */
.L_x_152:
        /* <DEDUP_REMOVED lines=15> */
.L_x_155:
[----:B------:R-:W-:Y:S05]  /*6640*/  BSYNC B1 ;  /* 0x0000000000017941 */ /* 0x000fea0003800000 */
.L_x_154:
        /* <DEDUP_REMOVED lines=14> */
.L_x_157:
[----:B------:R-:W-:Y:S05]  /*6730*/  BSYNC B1 ;  /* 0x0000000000017941 */ /* 0x000fea0003800000 */
.L_x_156:
        /* <DEDUP_REMOVED lines=16> */
.L_x_159:
[----:B------:R-:W-:Y:S05]  /*6840*/  BSYNC B1 ;  /* 0x0000000000017941 */ /* 0x000fea0003800000 */
.L_x_158:
        /* <DEDUP_REMOVED lines=15> */
.L_x_161:
[----:B------:R-:W-:Y:S05]  /*6940*/  BSYNC B1 ;  /* 0x0000000000017941 */ /* 0x000fea0003800000 */
.L_x_160:
        /* <DEDUP_REMOVED lines=15> */
.L_x_163:
[----:B------:R-:W-:Y:S05]  /*6a40*/  BSYNC B1 ;  /* 0x0000000000017941 */ /* 0x000fea0003800000 */
.L_x_162:
        /* <DEDUP_REMOVED lines=14> */
.L_x_165:
[----:B------:R-:W-:Y:S05]  /*6b30*/  BSYNC B1 ;  /* 0x0000000000017941 */ /* 0x000fea0003800000 */
.L_x_164:
        /* <DEDUP_REMOVED lines=16> */
.L_x_167:
[----:B------:R-:W-:Y:S05]  /*6c40*/  BSYNC B1 ;  /* 0x0000000000017941 */ /* 0x000fea0003800000 */
.L_x_166:
        /* <DEDUP_REMOVED lines=15> */
.L_x_169:
[----:B------:R-:W-:Y:S05]  /*6d40*/  BSYNC B1 ;  /* 0x0000000000017941 */ /* 0x000fea0003800000 */
.L_x_168:
[----:B---3-5:R-:W-:Y:S01]  /*6d50*/  HADD2.F32 R61, -RZ, R66.H0_H0 ;  /* 0x20000042ff3d7230 */ /* 0x028fe20000004100 */
[----:B------:R-:W-:Y:S04]  /*6d60*/  BSSY B1, `(.L_x_170) ;  /* 0x000000d000017945 */ /* 0x000fe80003800000 */
        /* <DEDUP_REMOVED lines=12> */
.L_x_171:
[----:B------:R-:W-:Y:S05]  /*6e30*/  BSYNC B1 ;  /* 0x0000000000017941 */ /* 0x000fea0003800000 */
.L_x_170:
[----:B---3-5:R-:W-:Y:S01]  /*6e40*/  HADD2.F32 R63, -RZ, R66.H0_H0 ;  /* 0x20000042ff3f7230 */ /* 0x028fe20000004100 */
        /* <DEDUP_REMOVED lines=12> */
.L_x_173:
[----:B------:R-:W-:Y:S05]  /*6f10*/  BSYNC B1 ;  /* 0x0000000000017941 */ /* 0x000fea0003800000 */
.L_x_172:
[----:B---3-5:R-:W-:Y:S01]  /*6f20*/  HADD2.F32 R57, -RZ, R66.H0_H0 ;  /* 0x20000042ff397230 */ /* 0x028fe20000004100 */
[----:B------:R-:W-:Y:S04]  /*6f30*/  BSSY B1, `(.L_x_174) ;  /* 0x000000e000017945 */ /* 0x000fe80003800000 */
        /* <DEDUP_REMOVED lines=13> */
.L_x_175:
[----:B------:R-:W-:Y:S05]  /*7010*/  BSYNC B1 ;  /* 0x0000000000017941 */ /* 0x000fea0003800000 */
.L_x_174:
        /* <DEDUP_REMOVED lines=13> */
.L_x_177:
[----:B------:R-:W-:Y:S05]  /*70f0*/  BSYNC B1 ;  /* 0x0000000000017941 */ /* 0x000fea0003800000 */
.L_x_176:
[----:B---3-5:R-:W-:Y:S01]  /*7100*/  HADD2.F32 R57, -RZ, R56.H0_H0 ;  /* 0x20000038ff397230 */ /* 0x028fe20000004100 */
[----:B------:R-:W-:Y:S01]  /*7110*/  BSSY B1, `(.L_x_178) ;  /* 0x000000e000017945 */ /* 0x000fe20003800000 */
[----:B------:R-:W-:-:S03]  /*7120*/  PRMT R64, R56, 0x7610, R64 ;  /* 0x0000761038407816 */ /* 0x000fc60000000040 */
[----:B------:R-:W-:-:S04]  /*7130*/  FMUL R62, R57, R154 ;  /* 0x0000009a393e7220 */ /* 0x000fc80000400000 */
[----:B------:R-:W-:-:S05]  /*7140*/  FFMA R62, R83, R153, R62 ;  /* 0x00000099533e7223 */ /* 0x000fca000000003e */
[----:B------:R-:W-:-:S04]  /*7150*/  F2FP.F16.F32.PACK_AB R62, RZ, R62 ;  /* 0x0000003eff3e723e */ /* 0x000fc800000000ff */
[----:B------:R-:W-:-:S05]  /*7160*/  PRMT R57, R62, 0x7610, R57 ;  /* 0x000076103e397816 */ /* 0x000fca0000000039 */
        /* <DEDUP_REMOVED lines=8> */
.L_x_179:
[----:B------:R-:W-:Y:S05]  /*71f0*/  BSYNC B1 ;  /* 0x0000000000017941 */ /* 0x000fea0003800000 */
.L_x_178:
[----:B---3-5:R-:W-:Y:S01]  /*7200*/  HADD2.F32 R57, -RZ, R64.H0_H0 ;  /* 0x20000040ff397230 */ /* 0x028fe20000004100 */
[----:B------:R-:W-:Y:S04]  /*7210*/  BSSY B1, `(.L_x_180) ;  /* 0x000000c000017945 */ /* 0x000fe80003800000 */
[----:B------:R-:W-:-:S04]  /*7220*/  FMUL R57, R57, R154 ;  /* 0x0000009a39397220 */ /* 0x000fc80000400000 */
[----:B------:R-:W-:-:S05]  /*7230*/  FFMA R57, R84, R153, R57 ;  /* 0x0000009954397223 */ /* 0x000fca0000000039 */
[----:B------:R-:W-:-:S05]  /*7240*/  F2FP.F16.F32.PACK_AB R57, RZ, R57 ;  /* 0x00000039ff39723e */ /* 0x000fca00000000ff */
[----:B------:R3:W-:Y:S01]  /*7250*/  @P5 STG.E.U16 desc[UR36][R60.64], R57 ;  /* 0x000000393c005986 */ /* 0x0007e2000c101524 */
[----:B------:R-:W-:-:S05]  /*7260*/  IADD3 R56, P5, R159, R88, RZ ;  /* 0x000000589f387210 */ /* 0x000fca0007fbe0ff */
[----:B---3--:R-:W-:Y:S01]  /*7270*/  IMAD.X R57, R89, 0x1, R123, P5 ;  /* 0x0000000159397824 */ /* 0x008fe200028e067b */
[----:B------:R-:W-:-:S05]  /*7280*/  IADD3 R14, P5, R115, R14, RZ ;  /* 0x0000000e730e7210 */ /* 0x000fca0007fbe0ff */
[----:B------:R-:W-:Y:S01]  /*7290*/  IMAD.X R15, R15, 0x1, R129, P5 ;  /* 0x000000010f0f7824 */ /* 0x000fe200028e0681 */
[----:B------:R-:W-:-:S13]  /*72a0*/  ISETP.GT.AND P5, PT, R3, 0x100, P0 ;  /* 0x000001000300780c */ /* 0x000fda00007a4270 */
[----:B------:R-:W-:Y:S05]  /*72b0*/  @!P5 BRA `(.L_x_181) ;  /* 0x000000000004d947 */ /* 0x000fea0003800000 */
[----:B------:R3:W5:Y:S02]  /*72c0*/  LDG.E.LTC128B.U16 R64, desc[UR36][R14.64] ;  /* 0x000000240e407981 */ /* 0x000764000c1e1520 */
.L_x_181:
[----:B------:R-:W-:Y:S05]  /*72d0*/  BSYNC B1 ;  /* 0x0000000000017941 */ /* 0x000fea0003800000 */
.L_x_180:
        /* <DEDUP_REMOVED lines=14> */
.L_x_183:
[----:B------:R-:W-:Y:S05]  /*73c0*/  BSYNC B1 ;  /* 0x0000000000017941 */ /* 0x000fea0003800000 */
.L_x_182:
        /* <DEDUP_REMOVED lines=9> */
[----:B---3--:R-:W-:Y:S01]  /*7460*/  IMAD.X R13, R21, 0x1, R129, P5 ;  /* 0x00000001150d7824 */ /* 0x008fe200028e0681 */
[----:B------:R-:W-:-:S13]  /*7470*/  ISETP.GT.AND P5, PT, R3, 0x108, P0 ;  /* 0x000001080300780c */ /* 0x000fda00007a4270 */
[----:B------:R-:W-:Y:S05]  /*7480*/  @!P5 BRA `(.L_x_185) ;  /* 0x000000000004d947 */ /* 0x000fea0003800000 */
[----:B------:R3:W5:Y:S02]  /*7490*/  LDG.E.LTC128B.U16 R64, desc[UR36][R12.64] ;  /* 0x000000240c407981 */ /* 0x000764000c1e1520 */
.L_x_185:
[----:B------:R-:W-:Y:S05]  /*74a0*/  BSYNC B1 ;  /* 0x0000000000017941 */ /* 0x000fea0003800000 */
.L_x_184:
        /* <DEDUP_REMOVED lines=15> */
.L_x_187:
[----:B------:R-:W-:Y:S05]  /*75a0*/  BSYNC B1 ;  /* 0x0000000000017941 */ /* 0x000fea0003800000 */
.L_x_186:
        /* <DEDUP_REMOVED lines=14> */
.L_x_189:
[----:B------:R-:W-:Y:S05]  /*7690*/  BSYNC B1 ;  /* 0x0000000000017941 */ /* 0x000fea0003800000 */
.L_x_188:
[----:B---3-5:R-:W-:Y:S01]  /*76a0*/  HADD2.F32 R13, -RZ, R12.H0_H0 ;  /* 0x2000000cff0d7230 */ /* 0x028fe20000004100 */
[----:B------:R-:W-:Y:S01]  /*76b0*/  ISETP.GT.AND P4, PT, R3, 0x188, P4 ;  /* 0x000001880300780c */ /* 0x000fe20002784270 */
[----:B------:R-:W-:Y:S03]  /*76c0*/  BSSY B1, `(.L_x_190) ;  /* 0x000000c000017945 */ /* 0x000fe60003800000 */
[----:B------:R-:W-:-:S04]  /*76d0*/  FMUL R14, R13, R154 ;  /* 0x0000009a0d0e7220 */ /* 0x000fc80000400000 */
[----:B------:R-:W-:-:S05]  /*76e0*/  FFMA R14, R25, R153, R14 ;  /* 0x00000099190e7223 */ /* 0x000fca000000000e */
[----:B------:R-:W-:-:S04]  /*76f0*/  F2FP.F16.F32.PACK_AB R14, RZ, R14 ;  /* 0x0000000eff0e723e */ /* 0x000fc800000000ff */
[----:B------:R-:W-:-:S05]  /*7700*/  PRMT R13, R14, 0x7610, R13 ;  /* 0x000076100e0d7816 */ /* 0x000fca000000000d */
[----:B------:R3:W-:Y:S01]  /*7710*/  @P5 STG.E.U16 desc[UR36][R58.64], R13 ;  /* 0x0000000d3a005986 */ /* 0x0007e2000c101524 */
[----:B------:R-:W-:-:S05]  /*7720*/  IADD3 R14, P5, R8, R121, RZ ;  /* 0x00000079080e7210 */ /* 0x000fca0007fbe0ff */
[----:B------:R-:W-:Y:S01]  /*7730*/  IMAD.X R15, R9, 0x1, R123, P5 ;  /* 0x00000001090f7824 */ /* 0x000fe200028e067b */
[----:B------:R-:W-:Y:S07]  /*7740*/  @!P4 BRA `(.L_x_191) ;  /* 0x00000000000cc947 */ /* 0x000fee0003800000 */
[----:B------:R-:W-:-:S05]  /*7750*/  IADD3 R12, P5, R10, R127, RZ ;  /* 0x0000007f0a0c7210 */ /* 0x000fca0007fbe0ff */
[----:B---3--:R-:W-:-:S05]  /*7760*/  IMAD.X R13, R11, 0x1, R129, P5 ;  /* 0x000000010b0d7824 */ /* 0x008fca00028e0681 */
[----:B------:R4:W5:Y:S03]  /*7770*/  LDG.E.LTC128B.U16 R12, desc[UR36][R12.64] ;  /* 0x000000240c0c7981 */ /* 0x000966000c1e1520 */
.L_x_191:
[----:B------:R-:W-:Y:S05]  /*7780*/  BSYNC B1 ;  /* 0x0000000000017941 */ /* 0x000fea0003800000 */
.L_x_190:
[----:B---345:R-:W-:Y:S01]  /*7790*/  HADD2.F32 R13, -RZ, R12.H0_H0 ;  /* 0x2000000cff0d7230 */ /* 0x038fe20000004100 */
[----:B------:R-:W-:Y:S01]  /*77a0*/  LOP3.LUT P5, RZ, R152, 0x2, RZ, 0xc0, !PT ;  /* 0x0000000298ff7812 */ /* 0x000fe200078ac0ff */
[----:B------:R-:W-:Y:S03]  /*77b0*/  BSSY B1, `(.L_x_192) ;  /* 0x000000c000017945 */ /* 0x000fe60003800000 */
[----:B------:R-:W-:-:S04]  /*77c0*/  FMUL R13, R13, R154 ;  /* 0x0000009a0d0d7220 */ /* 0x000fc80000400000 */
[----:B------:R-:W-:-:S05]  /*77d0*/  FFMA R13, R26, R153, R13 ;  /* 0x000000991a0d7223 */ /* 0x000fca000000000d */
[----:B------:R-:W-:-:S05]  /*77e0*/  F2FP.F16.F32.PACK_AB R13, RZ, R13 ;  /* 0x0000000dff0d723e */ /* 0x000fca00000000ff */
[----:B------:R3:W-:Y:S01]  /*77f0*/  @P4 STG.E.U16 desc[UR36][R14.64], R13 ;  /* 0x0000000d0e004986 */ /* 0x0007e2000c101524 */
[----:B-1----:R-:W-:-:S05]  /*7800*/  IADD3 R20, P4, R8, R23, RZ ;  /* 0x0000001708147210 */ /* 0x002fca0007f9e0ff */
[----:B------:R-:W-:Y:S01]  /*7810*/  IMAD.X R21, R9, 0x1, R123, P4 ;  /* 0x0000000109157824 */ /* 0x000fe200020e067b */
[----:B------:R-:W-:-:S13]  /*7820*/  ISETP.GT.AND P4, PT, R3, 0x188, P5 ;  /* 0x000001880300780c */ /* 0x000fda0002f84270 */
[----:B---3--:R-:W-:Y:S05]  /*7830*/  @!P4 BRA `(.L_x_193) ;  /* 0x00000000000cc947 */ /* 0x008fea0003800000 */
[----:B------:R-:W-:-:S05]  /*7840*/  IADD3 R12, P5, R10, R133, RZ ;  /* 0x000000850a0c7210 */ /* 0x000fca0007fbe0ff */
[----:B------:R-:W-:-:S05]  /*7850*/  IMAD.X R13, R11, 0x1, R129, P5 ;  /* 0x000000010b0d7824 */ /* 0x000fca00028e0681 */
[----:B------:R1:W5:Y:S03]  /*7860*/  LDG.E.LTC128B.U16 R12, desc[UR36][R12.64] ;  /* 0x000000240c0c7981 */ /* 0x000366000c1e1520 */
.L_x_193:
[----:B------:R-:W-:Y:S05]  /*7870*/  BSYNC B1 ;  /* 0x0000000000017941 */ /* 0x000fea0003800000 */
.L_x_192:
[----:B-1---5:R-:W-:Y:S01]  /*7880*/  HADD2.F32 R13, -RZ, R12.H0_H0 ;  /* 0x2000000cff0d7230 */ /* 0x022fe20000004100 */
        /* <DEDUP_REMOVED lines=9> */
[----:B-1----:R-:W-:Y:S05]  /*7920*/  @!P4 BRA `(.L_x_195) ;  /* 0x00000000000cc947 */ /* 0x002fea0003800000 */
[----:B------:R-:W-:-:S05]  /*7930*/  IADD3 R12, P5, R4, R91, RZ ;  /* 0x0000005b040c7210 */ /* 0x000fca0007fbe0ff */
[----:B------:R-:W-:-:S05]  /*7940*/  IMAD.X R13, R5, 0x1, R129, P5 ;  /* 0x00000001050d7824 */ /* 0x000fca00028e0681 */
[----:B------:R1:W5:Y:S03]  /*7950*/  LDG.E.LTC128B.U16 R12, desc[UR36][R12.64] ;  /* 0x000000240c0c7981 */ /* 0x000366000c1e1520 */
.L_x_195:
[----:B------:R-:W-:Y:S05]  /*7960*/  BSYNC B1 ;  /* 0x0000000000017941 */ /* 0x000fea0003800000 */
.L_x_194:
        /* <DEDUP_REMOVED lines=14> */
.L_x_197:
[----:B------:R-:W-:Y:S05]  /*7a50*/  BSYNC B1 ;  /* 0x0000000000017941 */ /* 0x000fea0003800000 */
.L_x_196:
[----:B-1---5:R-:W-:Y:S01]  /*7a60*/  HADD2.F32 R13, -RZ, R12.H0_H0 ;  /* 0x2000000cff0d7230 */ /* 0x022fe20000004100 */
        /* <DEDUP_REMOVED lines=14> */
.L_x_199:
[----:B------:R-:W-:Y:S05]  /*7b50*/  BSYNC B1 ;  /* 0x0000000000017941 */ /* 0x000fea0003800000 */
.L_x_198:
[----:B-1---5:R-:W-:Y:S01]  /*7b60*/  HADD2.F32 R13, -RZ, R12.H0_H0 ;  /* 0x2000000cff0d7230 */ /* 0x022fe20000004100 */
        /* <DEDUP_REMOVED lines=12> */
.L_x_201:
[----:B------:R-:W-:Y:S05]  /*7c30*/  BSYNC B1 ;  /* 0x0000000000017941 */ /* 0x000fea0003800000 */
.L_x_200:
        /* <DEDUP_REMOVED lines=14> */
.L_x_203:
[----:B------:R-:W-:Y:S05]  /*7d20*/  BSYNC B1 ;  /* 0x0000000000017941 */ /* 0x000fea0003800000 */
.L_x_202:
        /* <DEDUP_REMOVED lines=14> */
.L_x_205:
[----:B------:R-:W-:Y:S05]  /*7e10*/  BSYNC B1 ;  /* 0x0000000000017941 */ /* 0x000fea0003800000 */
.L_x_204:
        /* <DEDUP_REMOVED lines=15> */
.L_x_207:
[----:B------:R-:W-:Y:S05]  /*7f10*/  BSYNC B1 ;  /* 0x0000000000017941 */ /* 0x000fea0003800000 */
.L_x_206:
        /* <DEDUP_REMOVED lines=13> */
.L_x_209:
[----:B------:R-:W-:Y:S05]  /*7ff0*/  BSYNC B1 ;  /* 0x0000000000017941 */ /* 0x000fea0003800000 */
.L_x_208:
        /* <DEDUP_REMOVED lines=14> */
.L_x_211:
[----:B------:R-:W-:Y:S05]  /*80e0*/  BSYNC B1 ;  /* 0x0000000000017941 */ /* 0x000fea0003800000 */
.L_x_210:
        /* <DEDUP_REMOVED lines=14> */
.L_x_213:
[----:B------:R-:W-:Y:S05]  /*81d0*/  BSYNC B1 ;  /* 0x0000000000017941 */ /* 0x000fea0003800000 */
.L_x_212:
        /* <DEDUP_REMOVED lines=9> */
[----:B-1----:R-:W-:Y:S01]  /*8270*/  IMAD.X R15, R9, 0x1, R123, P4 ;  /* 0x00000001090f7824 */ /* 0x002fe200020e067b */
[----:B------:R-:W-:-:S13]  /*8280*/  ISETP.GT.AND P4, PT, R3, 0x188, P5 ;  /* 0x000001880300780c */ /* 0x000fda0002f84270 */
[----:B------:R-:W-:Y:S05]  /*8290*/  @!P4 BRA `(.L_x_215) ;  /* 0x00000000000cc947 */ /* 0x000fea0003800000 */
[----:B------:R-:W-:-:S05]  /*82a0*/  IADD3 R12, P5, R10, R99, RZ ;  /* 0x000000630a0c7210 */ /* 0x000fca0007fbe0ff */
[----:B------:R-:W-:-:S05]  /*82b0*/  IMAD.X R13, R11, 0x1, R129, P5 ;  /* 0x000000010b0d7824 */ /* 0x000fca00028e0681 */
[----:B------:R1:W5:Y:S03]  /*82c0*/  LDG.E.LTC128B.U16 R12, desc[UR36][R12.64] ;  /* 0x000000240c0c7981 */ /* 0x000366000c1e1520 */
.L_x_215:
[----:B------:R-:W-:Y:S05]  /*82d0*/  BSYNC B1 ;  /* 0x0000000000017941 */ /* 0x000fea0003800000 */
.L_x_214:
        /* <DEDUP_REMOVED lines=13> */
.L_x_217:
[----:B------:R-:W-:Y:S05]  /*83b0*/  BSYNC B1 ;  /* 0x0000000000017941 */ /* 0x000fea0003800000 */
.L_x_216:
        /* <DEDUP_REMOVED lines=14> */
.L_x_219:
[----:B------:R-:W-:Y:S05]  /*84a0*/  BSYNC B1 ;  /* 0x0000000000017941 */ /* 0x000fea0003800000 */
.L_x_218:
        /* <DEDUP_REMOVED lines=14> */
.L_x_221:
[----:B------:R-:W-:Y:S05]  /*8590*/  BSYNC B1 ;  /* 0x0000000000017941 */ /* 0x000fea0003800000 */
.L_x_220:
        /* <DEDUP_REMOVED lines=15> */
.L_x_223:
[----:B------:R-:W-:Y:S05]  /*8690*/  BSYNC B1 ;  /* 0x0000000000017941 */ /* 0x000fea0003800000 */
.L_x_222:
        /* <DEDUP_REMOVED lines=13> */
.L_x_225:
[----:B------:R-:W-:Y:S05]  /*8770*/  BSYNC B1 ;  /* 0x0000000000017941 */ /* 0x000fea0003800000 */
.L_x_224:
        /* <DEDUP_REMOVED lines=15> */
.L_x_227:
[----:B------:R-:W-:Y:S05]  /*8870*/  BSYNC B1 ;  /* 0x0000000000017941 */ /* 0x000fea0003800000 */
.L_x_226:
[----:B-1---5:R-:W-:Y:S01]  /*8880*/  HADD2.F32 R13, -RZ, R12.H0_H0 ;  /* 0x2000000cff0d7230 */ /* 0x022fe20000004100 */
[----:B------:R-:W-:Y:S01]  /*8890*/  LOP3.LUT P6, RZ, R152, 0x1, RZ, 0xc0, !PT ;  /* 0x0000000198ff7812 */ /* 0x000fe200078cc0ff */
[----:B------:R-:W-:Y:S03]  /*88a0*/  BSSY B1, `(.L_x_228) ;  /* 0x000000a000017945 */ /* 0x000fe60003800000 */
[----:B------:R-:W-:-:S04]  /*88b0*/  FMUL R13, R13, R154 ;  /* 0x0000009a0d0d7220 */ /* 0x000fc80000400000 */
[----:B------:R-:W-:-:S05]  /*88c0*/  FFMA R13, R44, R153, R13 ;  /* 0x000000992c0d7223 */ /* 0x000fca000000000d */
[----:B------:R-:W-:-:S05]  /*88d0*/  F2FP.F16.F32.PACK_AB R13, RZ, R13 ;  /* 0x0000000dff0d723e */ /* 0x000fca00000000ff */
[----:B------:R1:W-:Y:S01]  /*88e0*/  @P4 STG.E.U16 desc[UR36][R28.64], R13 ;  /* 0x0000000d1c004986 */ /* 0x0003e2000c101524 */
[----:B------:R-:W-:-:S13]  /*88f0*/  ISETP.GT.AND P4, PT, R3, 0x180, P6 ;  /* 0x000001800300780c */ /* 0x000fda0003784270 */
[----:B-1----:R-:W-:Y:S05]  /*8900*/  @!P4 BRA `(.L_x_229) ;  /* 0x00000000000cc947 */ /* 0x002fea0003800000 */
[----:B------:R-:W-:-:S05]  /*8910*/  IADD3 R12, P5, R4, R157, RZ ;  /* 0x0000009d040c7210 */ /* 0x000fca0007fbe0ff */
[----:B------:R-:W-:-:S05]  /*8920*/  IMAD.X R13, R5, 0x1, R129, P5 ;  /* 0x00000001050d7824 */ /* 0x000fca00028e0681 */
[----:B------:R1:W5:Y:S03]  /*8930*/  LDG.E.LTC128B.U16 R12, desc[UR36][R12.64] ;  /* 0x000000240c0c7981 */ /* 0x000366000c1e1520 */
.L_x_229:
[----:B------:R-:W-:Y:S05]  /*8940*/  BSYNC B1 ;  /* 0x0000000000017941 */ /* 0x000fea0003800000 */
.L_x_228:
        /* <DEDUP_REMOVED lines=12> */
.L_x_231:
[----:B------:R-:W-:Y:S05]  /*8a10*/  BSYNC B1 ;  /* 0x0000000000017941 */ /* 0x000fea0003800000 */
.L_x_230:
[----:B-1---5:R-:W-:Y:S01]  /*8a20*/  HADD2.F32 R13, -RZ, R12.H0_H0 ;  /* 0x2000000cff0d7230 */ /* 0x022fe20000004100 */
[----:B------:R-:W-:Y:S01]  /*8a30*/  ISETP.GT.AND P5, PT, R3, 0x188, P6 ;  /* 0x000001880300780c */ /* 0x000fe200037a4270 */
[----:B------:R-:W-:Y:S01]  /*8a40*/  BSSY B1, `(.L_x_232) ;  /* 0x000000a000017945 */ /* 0x000fe20003800000 */
[----:B------:R-:W-:Y:S02]  /*8a50*/  PRMT R20, R12, 0x7610, R20 ;  /* 0x000076100c147816 */ /* 0x000fe40000000014 */
[----:B------:R-:W-:-:S04]  /*8a60*/  FMUL R13, R13, R154 ;  /* 0x0000009a0d0d7220 */ /* 0x000fc80000400000 */
[----:B------:R-:W-:-:S05]  /*8a70*/  FFMA R13, R46, R153, R13 ;  /* 0x000000992e0d7223 */ /* 0x000fca000000000d */
[----:B------:R-:W-:-:S05]  /*8a80*/  F2FP.F16.F32.PACK_AB R13, RZ, R13 ;  /* 0x0000000dff0d723e */ /* 0x000fca00000000ff */
[----:B------:R1:W-:Y:S01]  /*8a90*/  @P4 STG.E.U16 desc[UR36][R14.64], R13 ;  /* 0x0000000d0e004986 */ /* 0x0003e2000c101524 */
[----:B------:R-:W-:Y:S05]  /*8aa0*/  @!P5 BRA `(.L_x_233) ;  /* 0x00000000000cd947 */ /* 0x000fea0003800000 */
[----:B------:R-:W-:-:S05]  /*8ab0*/  IADD3 R12, P4, R10, R157, RZ ;  /* 0x0000009d0a0c7210 */ /* 0x000fca0007f9e0ff */
[----:B-1----:R-:W-:-:S05]  /*8ac0*/  IMAD.X R13, R11, 0x1, R129, P4 ;  /* 0x000000010b0d7824 */ /* 0x002fca00020e0681 */
[----:B------:R3:W5:Y:S03]  /*8ad0*/  LDG.E.LTC128B.U16 R20, desc[UR36][R12.64] ;  /* 0x000000240c147981 */ /* 0x000766000c1e1520 */
.L_x_233:
[----:B------:R-:W-:Y:S05]  /*8ae0*/  BSYNC B1 ;  /* 0x0000000000017941 */ /* 0x000fea0003800000 */
.L_x_232:
[----:B-1-3-5:R-:W-:Y:S01]  /*8af0*/  HADD2.F32 R13, -RZ, R20.H0_H0 ;  /* 0x20000014ff0d7230 */ /* 0x02afe20000004100 */
[----:B------:R-:W-:Y:S01]  /*8b00*/  IADD3 R12, P4, R8, R149, RZ ;  /* 0x00000095080c7210 */ /* 0x000fe20007f9e0ff */
[----:B------:R-:W-:Y:S03]  /*8b10*/  BSSY B1, `(.L_x_234) ;  /* 0x000000b000017945 */ /* 0x000fe60003800000 */
[----:B------:R-:W-:Y:S01]  /*8b20*/  FMUL R14, R13, R154 ;  /* 0x0000009a0d0e7220 */ /* 0x000fe20000400000 */
[----:B------:R-:W-:Y:S01]  /*8b30*/  IMAD.X R13, R9, 0x1, R123, P4 ;  /* 0x00000001090d7824 */ /* 0x000fe200020e067b */
[----:B------:R-:W-:Y:S02]  /*8b40*/  ISETP.GT.AND P4, PT, R3, 0x180, P3 ;  /* 0x000001800300780c */ /* 0x000fe40001f84270 */
[----:B------:R-:W-:-:S05]  /*8b50*/  FFMA R14, R47, R153, R14 ;  /* 0x000000992f0e7223 */ /* 0x000fca000000000e */
[----:B------:R-:W-:-:S05]  /*8b60*/  F2FP.F16.F32.PACK_AB R14, RZ, R14 ;  /* 0x0000000eff0e723e */ /* 0x000fca00000000ff */
[----:B------:R1:W-:Y:S01]  /*8b70*/  @P5 STG.E.U16 desc[UR36][R12.64], R14 ;  /* 0x0000000e0c005986 */ /* 0x0003e2000c101524 */
[----:B------:R-:W-:Y:S05]  /*8b80*/  @!P4 BRA `(.L_x_235) ;  /* 0x00000000000cc947 */ /* 0x000fea0003800000 */
[----:B-1----:R-:W-:-:S05]  /*8b90*/  IADD3 R12, P5, R4, R109, RZ ;  /* 0x0000006d040c7210 */ /* 0x002fca0007fbe0ff */
[----:B------:R-:W-:-:S05]  /*8ba0*/  IMAD.X R13, R5, 0x1, R129, P5 ;  /* 0x00000001050d7824 */ /* 0x000fca00028e0681 */
[----:B------:R3:W5:Y:S03]  /*8bb0*/  LDG.E.LTC128B.U16 R20, desc[UR36][R12.64] ;  /* 0x000000240c147981 */ /* 0x000766000c1e1520 */
.L_x_235:
[----:B------:R-:W-:Y:S05]  /*8bc0*/  BSYNC B1 ;  /* 0x0000000000017941 */ /* 0x000fea0003800000 */
.L_x_234:
[----:B-1-3-5:R-:W-:Y:S01]  /*8bd0*/  HADD2.F32 R13, -RZ, R20.H0_H0 ;  /* 0x20000014ff0d7230 */ /* 0x02afe20000004100 */
[----:B------:R-:W-:Y:S01]  /*8be0*/  IADD3 R12, P5, R6, R107, RZ ;  /* 0x0000006b060c7210 */ /* 0x000fe20007fbe0ff */
[----:B------:R-:W-:Y:S03]  /*8bf0*/  BSSY B1, `(.L_x_236) ;  /* 0x000000b000017945 */ /* 0x000fe60003800000 */
[----:B------:R-:W-:-:S04]  /*8c00*/  FMUL R13, R13, R154 ;  /* 0x0000009a0d0d7220 */ /* 0x000fc80000400000 */
[----:B------:R-:W-:Y:S01]  /*8c10*/  FFMA R48, R48, R153, R13 ;  /* 0x0000009930307223 */ /* 0x000fe2000000000d */
[----:B------:R-:W-:Y:S01]  /*8c20*/  IMAD.X R13, R7, 0x1, R123, P5 ;  /* 0x00000001070d7824 */ /* 0x000fe200028e067b */
[----:B------:R-:W-:-:S03]  /*8c30*/  ISETP.GT.AND P5, PT, R3, 0x180, P2 ;  /* 0x000001800300780c */ /* 0x000fc600017a4270 */
[----:B------:R-:W-:-:S05]  /*8c40*/  F2FP.F16.F32.PACK_AB R48, RZ, R48 ;  /* 0x00000030ff30723e */ /* 0x000fca00000000ff */
[----:B------:R1:W-:Y:S05]  /*8c50*/  @P4 STG.E.U16 desc[UR36][R12.64], R48 ;  /* 0x000000300c004986 */ /* 0x0003ea000c101524 */
[----:B------:R-:W-:Y:S05]  /*8c60*/  @!P5 BRA `(.L_x_237) ;  /* 0x00000000000cd947 */ /* 0x000fea0003800000 */
[----:B-1----:R-:W-:-:S05]  /*8c70*/  IADD3 R12, P4, R4, R161, RZ ;  /* 0x000000a1040c7210 */ /* 0x002fca0007f9e0ff */
[----:B------:R-:W-:-:S05]  /*8c80*/  IMAD.X R13, R5, 0x1, R129, P4 ;  /* 0x00000001050d7824 */ /* 0x000fca00020e0681 */
[----:B------:R3:W5:Y:S03]  /*8c90*/  LDG.E.LTC128B.U16 R20, desc[UR36][R12.64] ;  /* 0x000000240c147981 */ /* 0x000766000c1e1520 */
.L_x_237:
[----:B------:R-:W-:Y:S05]  /*8ca0*/  BSYNC B1 ;  /* 0x0000000000017941 */ /* 0x000fea0003800000 */
.L_x_236:
[----:B-1-3-5:R-:W-:Y:S01]  /*8cb0*/  HADD2.F32 R13, -RZ, R20.H0_H0 ;  /* 0x20000014ff0d7230 */ /* 0x02afe20000004100 */
[----:B------:R-:W-:Y:S01]  /*8cc0*/  ISETP.GT.AND P3, PT, R3, 0x188, P3 ;  /* 0x000001880300780c */ /* 0x000fe20001f64270 */
[----:B------:R-:W-:Y:S03]  /*8cd0*/  BSSY B1, `(.L_x_238) ;  /* 0x000000b000017945 */ /* 0x000fe60003800000 */
[----:B------:R-:W-:-:S04]  /*8ce0*/  FMUL R12, R13, R154 ;  /* 0x0000009a0d0c7220 */ /* 0x000fc80000400000 */
[----:B------:R-:W-:Y:S01]  /*8cf0*/  FFMA R49, R49, R153, R12 ;  /* 0x0000009931317223 */ /* 0x000fe2000000000c */
[----:B------:R-:W-:-:S04]  /*8d00*/  IADD3 R12, P4, R6, R155, RZ ;  /* 0x0000009b060c7210 */ /* 0x000fc80007f9e0ff */
[----:B------:R-:W-:Y:S01]  /*8d10*/  F2FP.F16.F32.PACK_AB R49, RZ, R49 ;  /* 0x00000031ff31723e */ /* 0x000fe200000000ff */
[----:B------:R-:W-:-:S05]  /*8d20*/  IMAD.X R13, R7, 0x1, R123, P4 ;  /* 0x00000001070d7824 */ /* 0x000fca00020e067b */
[----:B------:R1:W-:Y:S01]  /*8d30*/  @P5 STG.E.U16 desc[UR36][R12.64], R49 ;  /* 0x000000310c005986 */ /* 0x0003e2000c101524 */
[----:B------:R-:W-:Y:S05]  /*8d40*/  @!P3 BRA `(.L_x_239) ;  /* 0x00000000000cb947 */ /* 0x000fea0003800000 */
[----:B-1----:R-:W-:-:S05]  /*8d50*/  IADD3 R12, P4, R10, R109, RZ ;  /* 0x0000006d0a0c7210 */ /* 0x002fca0007f9e0ff */
[----:B------:R-:W-:-:S05]  /*8d60*/  IMAD.X R13, R11, 0x1, R129, P4 ;  /* 0x000000010b0d7824 */ /* 0x000fca00020e0681 */
[----:B------:R3:W5:Y:S03]  /*8d70*/  LDG.E.LTC128B.U16 R20, desc[UR36][R12.64] ;  /* 0x000000240c147981 */ /* 0x000766000c1e1520 */
.L_x_239:
[----:B------:R-:W-:Y:S05]  /*8d80*/  BSYNC B1 ;  /* 0x0000000000017941 */ /* 0x000fea0003800000 */
.L_x_238:
[----:B-1-3-5:R-:W-:Y:S01]  /*8d90*/  HADD2.F32 R13, -RZ, R20.H0_H0 ;  /* 0x20000014ff0d7230 */ /* 0x02afe20000004100 */
[----:B------:R-:W-:Y:S01]  /*8da0*/  IADD3 R12, P4, R8, R107, RZ ;  /* 0x0000006b080c7210 */ /* 0x000fe20007f9e0ff */
[----:B------:R-:W-:Y:S01]  /*8db0*/  BSSY B1, `(.L_x_240) ;  /* 0x000000b000017945 */ /* 0x000fe20003800000 */
[----:B------:R-:W-:Y:S02]  /*8dc0*/  ISETP.GT.AND P2, PT, R3, 0x188, P2 ;  /* 0x000001880300780c */ /* 0x000fe40001744270 */
[----:B------:R-:W-:-:S04]  /*8dd0*/  FMUL R13, R13, R154 ;  /* 0x0000009a0d0d7220 */ /* 0x000fc80000400000 */
[----:B------:R-:W-:-:S05]  /*8de0*/  FFMA R13, R50, R153, R13 ;  /* 0x00000099320d7223 */ /* 0x000fca000000000d */
[----:B------:R-:W-:Y:S01]  /*8df0*/  F2FP.F16.F32.PACK_AB R14, RZ, R13 ;  /* 0x0000000dff0e723e */ /* 0x000fe200000000ff */
[----:B------:R-:W-:-:S05]  /*8e00*/  IMAD.X R13, R9, 0x1, R123, P4 ;  /* 0x00000001090d7824 */ /* 0x000fca00020e067b */
[----:B------:R1:W-:Y:S01]  /*8e10*/  @P3 STG.E.U16 desc[UR36][R12.64], R14 ;  /* 0x0000000e0c003986 */ /* 0x0003e2000c101524 */
[----:B------:R-:W-:Y:S05]  /*8e20*/  @!P2 BRA `(.L_x_241) ;  /* 0x00000000000ca947 */ /* 0x000fea0003800000 */
[----:B-1----:R-:W-:-:S05]  /*8e30*/  IADD3 R12, P3, R10, R161, RZ ;  /* 0x000000a10a0c7210 */ /* 0x002fca0007f7e0ff */
[----:B------:R-:W-:-:S05]  /*8e40*/  IMAD.X R13, R11, 0x1, R129, P3 ;  /* 0x000000010b0d7824 */ /* 0x000fca00018e0681 */
[----:B------:R3:W5:Y:S03]  /*8e50*/  LDG.E.LTC128B.U16 R20, desc[UR36][R12.64] ;  /* 0x000000240c147981 */ /* 0x000766000c1e1520 */
.L_x_241:
[----:B------:R-:W-:Y:S05]  /*8e60*/  BSYNC B1 ;  /* 0x0000000000017941 */ /* 0x000fea0003800000 */
.L_x_240:
        /* <DEDUP_REMOVED lines=13> */
.L_x_243:
[----:B------:R-:W-:Y:S05]  /*8f40*/  BSYNC B1 ;  /* 0x0000000000017941 */ /* 0x000fea0003800000 */
.L_x_242:
[----:B-1-3-5:R-:W-:Y:S01]  /*8f50*/  HADD2.F32 R13, -RZ, R20.H0_H0 ;  /* 0x20000014ff0d7230 */ /* 0x02afe20000004100 */
[----:B------:R-:W-:Y:S01]  /*8f60*/  IADD3 R12, P4, R6, R111, RZ ;  /* 0x0000006f060c7210 */ /* 0x000fe20007f9e0ff */
[----:B------:R-:W-:Y:S01]  /*8f70*/  BSSY B1, `(.L_x_244) ;  /* 0x000000b000017945 */ /* 0x000fe20003800000 */
[----:B------:R-:W-:Y:S02]  /*8f80*/  ISETP.GT.AND P2, PT, R3, 0x180, P0 ;  /* 0x000001800300780c */ /* 0x000fe40000744270 */
[----:B------:R-:W-:-:S04]  /*8f90*/  FMUL R13, R13, R154 ;  /* 0x0000009a0d0d7220 */ /* 0x000fc80000400000 */
[----:B------:R-:W-:-:S05]  /*8fa0*/  FFMA R13, R52, R153, R13 ;  /* 0x00000099340d7223 */ /* 0x000fca000000000d */
[----:B------:R-:W-:Y:S01]  /*8fb0*/  F2FP.F16.F32.PACK_AB R14, RZ, R13 ;  /* 0x0000000dff0e723e */ /* 0x000fe200000000ff */
[----:B------:R-:W-:Y:S01]  /*8fc0*/  IMAD.X R13, R7, 0x1, R123, P4 ;  /* 0x00000001070d7824 */ /* 0x000fe200020e067b */
[----:B0-----:R-:W-:-:S04]  /*8fd0*/  IADD3 R4, P4, R4, R115, RZ ;  /* 0x0000007304047210 */ /* 0x001fc80007f9e0ff */
[----:B------:R0:W-:Y:S01]  /*8fe0*/  @P3 STG.E.U16 desc[UR36][R12.64], R14 ;  /* 0x0000000e0c003986 */ /* 0x0001e2000c101524 */
[----:B------:R-:W-:Y:S01]  /*8ff0*/  IMAD.X R5, R5, 0x1, R129, P4 ;  /* 0x0000000105057824 */ /* 0x000fe200020e0681 */
[----:B------:R-:W-:Y:S07]  /*9000*/  @!P2 BRA `(.L_x_245) ;  /* 0x000000000004a947 */ /* 0x000fee0003800000 */
[----:B------:R1:W5:Y:S02]  /*9010*/  LDG.E.LTC128B.U16 R20, desc[UR36][R4.64] ;  /* 0x0000002404147981 */ /* 0x000364000c1e1520 */
.L_x_245:
[----:B------:R-:W-:Y:S05]  /*9020*/  BSYNC B1 ;  /* 0x0000000000017941 */ /* 0x000fea0003800000 */
.L_x_244:
[----:B-1---5:R-:W-:Y:S01]  /*9030*/  HADD2.F32 R5, -RZ, R20.H0_H0 ;  /* 0x20000014ff057230 */ /* 0x022fe20000004100 */
        /* <DEDUP_REMOVED lines=12> */
.L_x_247:
[----:B------:R-:W-:Y:S05]  /*9100*/  BSYNC B1 ;  /* 0x0000000000017941 */ /* 0x000fea0003800000 */
.L_x_246:
[----:B-1-3-5:R-:W-:Y:S01]  /*9110*/  HADD2.F32 R5, -RZ, R20.H0_H0 ;  /* 0x20000014ff057230 */ /* 0x02afe20000004100 */
[----:B------:R-:W-:Y:S01]  /*9120*/  IADD3 R4, P2, R8, R111, RZ ;  /* 0x0000006f08047210 */ /* 0x000fe20007f5e0ff */
[----:B------:R-:W-:Y:S01]  /*9130*/  BSSY B1, `(.L_x_248) ;  /* 0x000000c000017945 */ /* 0x000fe20003800000 */
[----:B------:R-:W-:Y:S02]  /*9140*/  ISETP.GT.AND P0, PT, R3, 0x188, P0 ;  /* 0x000001880300780c */ /* 0x000fe40000704270 */
[----:B------:R-:W-:-:S04]  /*9150*/  FMUL R5, R5, R154 ;  /* 0x0000009a05057220 */ /* 0x000fc80000400000 */
[----:B------:R-:W-:-:S05]  /*9160*/  FFMA R5, R54, R153, R5 ;  /* 0x0000009936057223 */ /* 0x000fca0000000005 */
[----:B------:R-:W-:Y:S01]  /*9170*/  F2FP.F16.F32.PACK_AB R6, RZ, R5 ;  /* 0x00000005ff06723e */ /* 0x000fe200000000ff */
[----:B------:R-:W-:-:S03]  /*9180*/  IMAD.X R5, R9, 0x1, R123, P2 ;  /* 0x0000000109057824 */ /* 0x000fc600010e067b */
[----:B------:R-:W-:-:S05]  /*9190*/  PRMT R7, R6, 0x7610, R7 ;  /* 0x0000761006077816 */ /* 0x000fca0000000007 */
[----:B------:R1:W-:Y:S01]  /*91a0*/  @P1 STG.E.U16 desc[UR36][R4.64], R7 ;  /* 0x0000000704001986 */ /* 0x0003e2000c101524 */
[----:B------:R-:W-:-:S05]  /*91b0*/  IADD3 R6, P1, R10, R115, RZ ;  /* 0x000000730a067210 */ /* 0x000fca0007f3e0ff */
[----:B-1----:R-:W-:Y:S01]  /*91c0*/  IMAD.X R7, R11, 0x1, R129, P1 ;  /* 0x000000010b077824 */ /* 0x002fe200008e0681 */
[----:B------:R-:W-:Y:S07]  /*91d0*/  @!P0 BRA `(.L_x_249) ;  /* 0x0000000000048947 */ /* 0x000fee0003800000 */
[----:B------:R1:W5:Y:S02]  /*91e0*/  LDG.E.LTC128B.U16 R20, desc[UR36][R6.64] ;  /* 0x0000002406147981 */ /* 0x000364000c1e1520 */
.L_x_249:
[----:B------:R-:W-:Y:S05]  /*91f0*/  BSYNC B1 ;  /* 0x0000000000017941 */ /* 0x000fea0003800000 */
.L_x_248:
[----:B------:R-:W-:Y:S05]  /*9200*/  @!P0 BRA `(.L_x_250) ;  /* 0x0000003000bc8947 */ /* 0x000fea0003800000 */
[----:B-----5:R-:W-:-:S05]  /*9210*/  HADD2.F32 R3, -RZ, R20.H0_H0 ;  /* 0x20000014ff037230 */ /* 0x020fca0000004100 */
[----:B------:R-:W-:-:S04]  /*9220*/  FMUL R4, R3, R154 ;  /* 0x0000009a03047220 */ /* 0x000fc80000400000 */
[----:B------:R-:W-:Y:S01]  /*9230*/  FFMA R55, R55, R153, R4 ;  /* 0x0000009937377223 */ /* 0x000fe20000000004 */
[----:B------:R-:W-:-:S04]  /*9240*/  IADD3 R4, P0, R8, R159, RZ ;  /* 0x0000009f08047210 */ /* 0x000fc80007f1e0ff */
[----:B------:R-:W-:Y:S01]  /*9250*/  F2FP.F16.F32.PACK_AB R55, RZ, R55 ;  /* 0x00000037ff37723e */ /* 0x000fe200000000ff */
[----:B------:R-:W-:-:S05]  /*9260*/  IMAD.X R5, R9, 0x1, R123, P0 ;  /* 0x0000000109057824 */ /* 0x000fca00000e067b */
[----:B------:R3:W-:Y:S01]  /*9270*/  STG.E.U16 desc[UR36][R4.64], R55 ;  /* 0x0000003704007986 */ /* 0x0007e2000c101524 */
[----:B------:R-:W-:Y:S05]  /*9280*/  BRA `(.L_x_250) ;  /* 0x00000030009c7947 */ /* 0x000fea0003800000 */
.L_x_29:
[----:B------:R-:W-:Y:S01]  /*9290*/  ULDC.64 UR4, c[0x0][0x5c0] ;  /* 0x0001700000047ab9 */ /* 0x000fe20000000a00 */
[-C--:B------:R-:W-:Y:S01]  /*92a0*/  FMUL R120, R120, R153.reuse ;  /* 0x0000009978787220 */ /* 0x080fe20000400000 */
[----:B------:R-:W-:Y:S01]  /*92b0*/  LEA R4, P1, R156, UR4, 0x1 ;  /* 0x000000049c047c11 */ /* 0x000fe2000f8208ff */
[-C--:B------:R-:W-:Y:S01]  /*92c0*/  FMUL R121, R121, R153.reuse ;  /* 0x0000009979797220 */ /* 0x080fe20000400000 */
[----:B------:R-:W-:Y:S01]  /*92d0*/  ISETP.GT.AND P5, PT, R14, 0x1, PT ;  /* 0x000000010e00780c */ /* 0x000fe20003fa4270 */
[-C--:B------:R-:W-:Y:S01]  /*92e0*/  FMUL R122, R122, R153.reuse ;  /* 0x000000997a7a7220 */ /* 0x080fe20000400000 */
[----:B------:R-:W-:Y:S01]  /*92f0*/  F2FP.F16.F32.PACK_AB R120, RZ, R120 ;  /* 0x00000078ff78723e */ /* 0x000fe200000000ff */
[-C--:B------:R-:W-:Y:S01]  /*9300*/  FMUL R123, R123, R153.reuse ;  /* 0x000000997b7b7220 */ /* 0x080fe20000400000 */
[----:B------:R-:W-:Y:S01]  /*9310*/  LEA.HI.X R5, R156, UR5, R155, 0x1, P1 ;  /* 0x000000059c057c11 */ /* 0x000fe200088f0c9b */
[-C--:B------:R-:W-:Y:S01]  /*9320*/  FMUL R124, R124, R153.reuse ;  /* 0x000000997c7c7220 */ /* 0x080fe20000400000 */
[----:B------:R-:W-:Y:S01]  /*9330*/  ISETP.GT.AND P1, PT, R3, RZ, P5 ;  /* 0x000000ff0300720c */ /* 0x000fe20002f24270 */
[-C--:B------:R-:W-:Y:S01]  /*9340*/  FMUL R125, R125, R153.reuse ;  /* 0x000000997d7d7220 */ /* 0x080fe20000400000 */
[C---:B------:R-:W-:Y:S01]  /*9350*/  ISETP.GT.AND P3, PT, R3.reuse, 0x8, P4 ;  /* 0x000000080300780c */ /* 0x040fe20002764270 */
[----:B------:R-:W-:Y:S01]  /*9360*/  @P0 STG.E.U16 desc[UR36][R4.64], R120 ;  /* 0x0000007804000986 */ /* 0x000fe2000c101524 */
[----:B------:R-:W-:Y:S01]  /*9370*/  ISETP.GT.AND P0, PT, R3, 0x8, P5 ;  /* 0x000000080300780c */ /* 0x000fe20002f04270 */
[-C--:B------:R-:W-:Y:S01]  /*9380*/  FMUL R126, R126, R153.reuse ;  /* 0x000000997e7e7220 */ /* 0x080fe20000400000 */
[C---:B------:R-:W-:Y:S01]  /*9390*/  SHF.L.U64.HI R7, R12.reuse, 0x4, R13 ;  /* 0x000000040c077819 */ /* 0x040fe2000001020d */
[-C--:B------:R-:W-:Y:S01]  /*93a0*/  FMUL R127, R127, R153.reuse ;  /* 0x000000997f7f7220 */ /* 0x080fe20000400000 */
[----:B------:R-:W-:Y:S01]  /*93b0*/  LEA R8, P2, R12, R4, 0x4 ;  /* 0x000000040c087211 */ /* 0x000fe200078420ff */
[----:B------:R-:W-:Y:S01]  /*93c0*/  FMUL R128, R128, R153 ;  /* 0x0000009980807220 */ /* 0x000fe20000400000 */
[----:B------:R-:W-:Y:S01]  /*93d0*/  F2FP.F16.F32.PACK_AB R121, RZ, R121 ;  /* 0x00000079ff79723e */ /* 0x000fe200000000ff */
[----:B------:R-:W-:Y:S01]  /*93e0*/  IMAD.SHL.U32 R11, R12, 0x100, RZ ;  /* 0x000001000c0b7824 */ /* 0x000fe200078e00ff */
[C---:B------:R-:W-:Y:S01]  /*93f0*/  ISETP.GT.AND P6, PT, R14.reuse, 0x8, PT ;  /* 0x000000080e00780c */ /* 0x040fe20003fc4270 */
[----:B------:R-:W-:Y:S01]  /*9400*/  IMAD.X R9, R7, 0x1, R5, P2 ;  /* 0x0000000107097824 */ /* 0x000fe200010e0605 */
[----:B------:R-:W-:Y:S01]  /*9410*/  F2FP.F16.F32.PACK_AB R122, RZ, R122 ;  /* 0x0000007aff7a723e */ /* 0x000fe200000000ff */
[----:B------:R-:W-:Y:S01]  /*9420*/  @P1 STG.E.U16 desc[UR36][R4.64+0x2], R121 ;  /* 0x0000027904001986 */ /* 0x000fe2000c101524 */
[----:B------:R-:W-:Y:S01]  /*9430*/  F2FP.F16.F32.PACK_AB R123, RZ, R123 ;  /* 0x0000007bff7b723e */ /* 0x000fe200000000ff */
[--C-:B------:R-:W-:Y:S01]  /*9440*/  @P0 IMAD.MOV.U32 R6, RZ, RZ, R8.reuse ;  /* 0x000000ffff060224 */ /* 0x100fe200078e0008 */
[----:B------:R-:W-:Y:S01]  /*9450*/  ISETP.GT.AND P1, PT, R3, RZ, P6 ;  /* 0x000000ff0300720c */ /* 0x000fe20003724270 */
[----:B------:R-:W-:Y:S01]  /*9460*/  @P0 IMAD.MOV.U32 R7, RZ, RZ, R9 ;  /* 0x000000ffff070224 */ /* 0x000fe200078e0009 */
[----:B------:R-:W-:Y:S01]  /*9470*/  ISETP.GT.AND P5, PT, R14, 0x9, PT ;  /* 0x000000090e00780c */ /* 0x000fe20003fa4270 */
[----:B------:R-:W-:Y:S01]  /*9480*/  @P3 STG.E.U16 desc[UR36][R8.64], R122 ;  /* 0x0000007a08003986 */ /* 0x000fe2000c101524 */
[----:B------:R-:W-:Y:S01]  /*9490*/  F2FP.F16.F32.PACK_AB R124, RZ, R124 ;  /* 0x0000007cff7c723e */ /* 0x000fe200000000ff */
[----:B------:R-:W-:Y:S01]  /*94a0*/  FMUL R129, R129, R153 ;  /* 0x0000009981817220 */ /* 0x000fe20000400000 */
[----:B------:R-:W-:Y:S01]  /*94b0*/  F2FP.F16.F32.PACK_AB R125, RZ, R125 ;  /* 0x0000007dff7d723e */ /* 0x000fe200000000ff */
[----:B------:R0:W-:Y:S01]  /*94c0*/  @P0 STG.E.U16 desc[UR36][R6.64+0x2], R123 ;  /* 0x0000027b06000986 */ /* 0x0001e2000c101524 */
[----:B------:R-:W-:Y:S01]  /*94d0*/  ISETP.GT.AND P0, PT, R3, RZ, P5 ;  /* 0x000000ff0300720c */ /* 0x000fe20002f04270 */
[-C--:B------:R-:W-:Y:S01]  /*94e0*/  FMUL R130, R130, R153.reuse ;  /* 0x0000009982827220 */ /* 0x080fe20000400000 */
[----:B------:R-:W-:Y:S01]  /*94f0*/  F2FP.F16.F32.PACK_AB R126, RZ, R126 ;  /* 0x0000007eff7e723e */ /* 0x000fe200000000ff */
[----:B------:R-:W-:Y:S01]  /*9500*/  FMUL R131, R131, R153 ;  /* 0x0000009983837220 */ /* 0x000fe20000400000 */
[----:B------:R-:W-:Y:S01]  /*9510*/  F2FP.F16.F32.PACK_AB R127, RZ, R127 ;  /* 0x0000007fff7f723e */ /* 0x000fe200000000ff */
[----:B------:R-:W-:Y:S01]  /*9520*/  @P1 STG.E.U16 desc[UR36][R4.64+0x10], R124 ;  /* 0x0000107c04001986 */ /* 0x000fe2000c101524 */
[----:B------:R-:W-:Y:S01]  /*9530*/  ISETP.GT.AND P1, PT, R3, 0x8, P6 ;  /* 0x000000080300780c */ /* 0x000fe20003724270 */
[-C--:B------:R-:W-:Y:S01]  /*9540*/  FMUL R132, R132, R153.reuse ;  /* 0x0000009984847220 */ /* 0x080fe20000400000 */
[----:B------:R-:W-:Y:S01]  /*9550*/  ISETP.GT.AND P3, PT, R14, 0x10, PT ;  /* 0x000000100e00780c */ /* 0x000fe20003f64270 */
[-C--:B------:R-:W-:Y:S01]  /*9560*/  FMUL R133, R133, R153.reuse ;  /* 0x0000009985857220 */ /* 0x080fe20000400000 */
[----:B------:R-:W-:Y:S01]  /*9570*/  F2FP.F16.F32.PACK_AB R128, RZ, R128 ;  /* 0x00000080ff80723e */ /* 0x000fe200000000ff */
[-C--:B------:R-:W-:Y:S01]  /*9580*/  FMUL R134, R134, R153.reuse ;  /* 0x0000009986867220 */ /* 0x080fe20000400000 */
[----:B------:R-:W-:Y:S01]  /*9590*/  SHF.L.U64.HI R13, R12, 0x8, R13 ;  /* 0x000000080c0d7819 */ /* 0x000fe2000001020d */
[----:B------:R-:W-:Y:S01]  /*95a0*/  @P0 STG.E.U16 desc[UR36][R4.64+0x12], R125 ;  /* 0x0000127d04000986 */ /* 0x000fe2000c101524 */
[----:B------:R-:W-:Y:S01]  /*95b0*/  ISETP.GT.AND P0, PT, R3, 0x8, P5 ;  /* 0x000000080300780c */ /* 0x000fe20002f04270 */
[-C--:B------:R-:W-:Y:S01]  /*95c0*/  FMUL R135, R135, R153.reuse ;  /* 0x0000009987877220 */ /* 0x080fe20000400000 */
[----:B------:R-:W-:Y:S01]  /*95d0*/  LOP3.LUT R15, R11, 0x2, RZ, 0xfc, !PT ;  /* 0x000000020b0f7812 */ /* 0x000fe200078efcff */
[----:B------:R-:W-:Y:S01]  /*95e0*/  FMUL R136, R136, R153 ;  /* 0x0000009988887220 */ /* 0x000fe20000400000 */
[----:B------:R-:W-:Y:S01]  /*95f0*/  ISETP.GT.AND P2, PT, R14, 0x11, PT ;  /* 0x000000110e00780c */ /* 0x000fe20003f44270 */
[----:B0-----:R-:W-:Y:S01]  /*9600*/  @P1 IMAD.MOV.U32 R6, RZ, RZ, R8 ;  /* 0x000000ffff061224 */ /* 0x001fe200078e0008 */
[----:B------:R-:W-:Y:S01]  /*9610*/  F2FP.F16.F32.PACK_AB R129, RZ, R129 ;  /* 0x00000081ff81723e */ /* 0x000fe200000000ff */
[----:B------:R-:W-:Y:S01]  /*9620*/  @P1 IMAD.MOV.U32 R7, RZ, RZ, R9 ;  /* 0x000000ffff071224 */ /* 0x000fe200078e0009 */
[----:B------:R-:W-:Y:S01]  /*9630*/  F2FP.F16.F32.PACK_AB R130, RZ, R130 ;  /* 0x00000082ff82723e */ /* 0x000fe200000000ff */
[----:B------:R-:W-:Y:S01]  /*9640*/  FMUL R137, R137, R153 ;  /* 0x0000009989897220 */ /* 0x000fe20000400000 */
[----:B------:R-:W-:Y:S01]  /*9650*/  F2FP.F16.F32.PACK_AB R131, RZ, R131 ;  /* 0x00000083ff83723e */ /* 0x000fe200000000ff */
[-C--:B------:R-:W-:Y:S01]  /*9660*/  FMUL R138, R138, R153.reuse ;  /* 0x000000998a8a7220 */ /* 0x080fe20000400000 */
[----:B------:R0:W-:Y:S01]  /*9670*/  @P1 STG.E.U16 desc[UR36][R6.64+0x10], R126 ;  /* 0x0000107e06001986 */ /* 0x0001e2000c101524 */
[----:B------:R-:W-:Y:S01]  /*9680*/  F2FP.F16.F32.PACK_AB R132, RZ, R132 ;  /* 0x00000084ff84723e */ /* 0x000fe200000000ff */
[-C--:B------:R-:W-:Y:S01]  /*9690*/  FMUL R139, R139, R153.reuse ;  /* 0x000000998b8b7220 */ /* 0x080fe20000400000 */
[----:B------:R-:W-:Y:S01]  /*96a0*/  ISETP.GT.AND P1, PT, R14, 0x19, PT ;  /* 0x000000190e00780c */ /* 0x000fe20003f24270 */
[----:B------:R1:W-:Y:S01]  /*96b0*/  @P0 STG.E.U16 desc[UR36][R8.64+0x12], R127 ;  /* 0x0000127f08000986 */ /* 0x0003e2000c101524 */
[----:B------:R-:W-:Y:S01]  /*96c0*/  ISETP.GT.AND P0, PT, R3, RZ, P3 ;  /* 0x000000ff0300720c */ /* 0x000fe20001f04270 */
[----:B------:R-:W-:Y:S01]  /*96d0*/  FMUL R140, R140, R153 ;  /* 0x000000998c8c7220 */ /* 0x000fe20000400000 */
[----:B------:R-:W-:Y:S01]  /*96e0*/  F2FP.F16.F32.PACK_AB R133, RZ, R133 ;  /* 0x00000085ff85723e */ /* 0x000fe200000000ff */
[-C--:B------:R-:W-:Y:S01]  /*96f0*/  FMUL R141, R141, R153.reuse ;  /* 0x000000998d8d7220 */ /* 0x080fe20000400000 */
[----:B------:R-:W-:Y:S01]  /*9700*/  F2FP.F16.F32.PACK_AB R134, RZ, R134 ;  /* 0x00000086ff86723e */ /* 0x000fe200000000ff */
        /* <DEDUP_REMOVED lines=8> */
[----:B------:R2:W-:Y:S01]  /*9790*/  @P0 STG.E.U16 desc[UR36][R4.64+0x20], R128 ;  /* 0x0000208004000986 */ /* 0x0005e2000c101524 */
[----:B0-----:R-:W-:Y:S01]  /*97a0*/  IADD3 R6, P0, R11, R4, RZ ;  /* 0x000000040b067210 */ /* 0x001fe20007f1e0ff */
[----:B------:R-:W-:Y:S01]  /*97b0*/  FMUL R146, R146, R153 ;  /* 0x0000009992927220 */ /* 0x000fe20000400000 */
[----:B------:R-:W-:Y:S01]  /*97c0*/  F2FP.F16.F32.PACK_AB R139, RZ, R139 ;  /* 0x0000008bff8b723e */ /* 0x000fe200000000ff */
[-C--:B------:R-:W-:Y:S01]  /*97d0*/  FMUL R147, R147, R153.reuse ;  /* 0x0000009993937220 */ /* 0x080fe20000400000 */
[----:B------:R-:W-:Y:S01]  /*97e0*/  F2FP.F16.F32.PACK_AB R140, RZ, R140 ;  /* 0x0000008cff8c723e */ /* 0x000fe200000000ff */
[--C-:B------:R-:W-:Y:S01]  /*97f0*/  IMAD.X R7, R13, 0x1, R5.reuse, P0 ;  /* 0x000000010d077824 */ /* 0x100fe200000e0605 */
[----:B------:R-:W-:Y:S01]  /*9800*/  IADD3 R122, P0, R15, R4, RZ ;  /* 0x000000040f7a7210 */ /* 0x000fe20007f1e0ff */
[-C--:B------:R-:W-:Y:S01]  /*9810*/  FMUL R148, R148, R153.reuse ;  /* 0x0000009994947220 */ /* 0x080fe20000400000 */
[----:B------:R-:W-:Y:S01]  /*9820*/  ISETP.GT.AND P5, PT, R14, 0x29, PT ;  /* 0x000000290e00780c */ /* 0x000fe20003fa4270 */
[----:B------:R-:W-:Y:S01]  /*9830*/  FMUL R149, R149, R153 ;  /* 0x0000009995957220 */ /* 0x000fe20000400000 */
[----:B------:R-:W-:Y:S01]  /*9840*/  F2FP.F16.F32.PACK_AB R141, RZ, R141 ;  /* 0x0000008dff8d723e */ /* 0x000fe200000000ff */
[----:B------:R-:W-:Y:S01]  /*9850*/  IMAD.X R123, R13, 0x1, R5, P0 ;  /* 0x000000010d7b7824 */ /* 0x000fe200000e0605 */
[----:B------:R-:W-:Y:S01]  /*9860*/  ISETP.GT.AND P0, PT, R3, RZ, P2 ;  /* 0x000000ff0300720c */ /* 0x000fe20001704270 */
        /* <DEDUP_REMOVED lines=12> */
[----:B------:R0:W-:Y:S01]  /*9930*/  @P0 STG.E.U16 desc[UR36][R4.64+0x22], R129 ;  /* 0x0000228104000986 */ /* 0x0001e2000c101524 */
[----:B------:R-:W-:Y:S01]  /*9940*/  ISETP.GT.AND P0, PT, R3, 0x8, P3 ;  /* 0x000000080300780c */ /* 0x000fe20001f04270 */
[-C--:B------:R-:W-:Y:S01]  /*9950*/  FMUL R92, R92, R153.reuse ;  /* 0x000000995c5c7220 */ /* 0x080fe20000400000 */
[----:B------:R-:W-:Y:S01]  /*9960*/  ISETP.GT.AND P3, PT, R14, 0x30, PT ;  /* 0x000000300e00780c */ /* 0x000fe20003f64270 */
        /* <DEDUP_REMOVED lines=9> */
[----:B------:R-:W-:Y:S01]  /*9a00*/  LOP3.LUT R23, R11, 0x10, RZ, 0xfc, !PT ;  /* 0x000000100b177812 */ /* 0x000fe200078efcff */
[----:B------:R-:W-:Y:S01]  /*9a10*/  @P0 STG.E.U16 desc[UR36][R8.64+0x20], R130 ;  /* 0x0000208208000986 */ /* 0x000fe2000c101524 */
[----:B------:R-:W-:Y:S01]  /*9a20*/  ISETP.GT.AND P0, PT, R3, 0x8, P2 ;  /* 0x000000080300780c */ /* 0x000fe20001704270 */
[-C--:B------:R-:W-:Y:S01]  /*9a30*/  FMUL R98, R98, R153.reuse ;  /* 0x0000009962627220 */ /* 0x080fe20000400000 */
[----:B------:R-:W-:Y:S01]  /*9a40*/  ISETP.GT.AND P2, PT, R14, 0x18, PT ;  /* 0x000000180e00780c */ /* 0x000fe20003f44270 */
[-C--:B------:R-:W-:Y:S01]  /*9a50*/  FMUL R99, R99, R153.reuse ;  /* 0x0000009963637220 */ /* 0x080fe20000400000 */
[----:B------:R-:W-:Y:S01]  /*9a60*/  F2FP.F16.F32.PACK_AB R88, RZ, R88 ;  /* 0x00000058ff58723e */ /* 0x000fe200000000ff */
[-C--:B------:R-:W-:Y:S01]  /*9a70*/  FMUL R100, R100, R153.reuse ;  /* 0x0000009964647220 */ /* 0x080fe20000400000 */
[----:B------:R-:W-:Y:S01]  /*9a80*/  LOP3.LUT R121, R11, 0x12, RZ, 0xfc, !PT ;  /* 0x000000120b797812 */ /* 0x000fe200078efcff */
[----:B------:R-:W-:Y:S01]  /*9a90*/  FMUL R101, R101, R153 ;  /* 0x0000009965657220 */ /* 0x000fe20000400000 */
[----:B------:R-:W-:Y:S01]  /*9aa0*/  F2FP.F16.F32.PACK_AB R89, RZ, R89 ;  /* 0x00000059ff59723e */ /* 0x000fe200000000ff */
[-C--:B------:R-:W-:Y:S01]  /*9ab0*/  FMUL R102, R102, R153.reuse ;  /* 0x0000009966667220 */ /* 0x080fe20000400000 */
[----:B------:R-:W-:Y:S01]  /*9ac0*/  F2FP.F16.F32.PACK_AB R90, RZ, R90 ;  /* 0x0000005aff5a723e */ /* 0x000fe200000000ff */
[----:B------:R-:W-:Y:S01]  /*9ad0*/  FMUL R103, R103, R153 ;  /* 0x0000009967677220 */ /* 0x000fe20000400000 */
[----:B------:R-:W-:Y:S01]  /*9ae0*/  F2FP.F16.F32.PACK_AB R91, RZ, R91 ;  /* 0x0000005bff5b723e */ /* 0x000fe200000000ff */
[----:B------:R-:W-:Y:S01]  /*9af0*/  @P0 STG.E.U16 desc[UR36][R8.64+0x22], R131 ;  /* 0x0000228308000986 */ /* 0x000fe2000c101524 */
[----:B------:R-:W-:Y:S01]  /*9b00*/  ISETP.GT.AND P0, PT, R3, RZ, P2 ;  /* 0x000000ff0300720c */ /* 0x000fe20001704270 */
[-C--:B------:R-:W-:Y:S01]  /*9b10*/  FMUL R104, R104, R153.reuse ;  /* 0x0000009968687220 */ /* 0x080fe20000400000 */
[----:B------:R-:W-:Y:S01]  /*9b20*/  PRMT R10, R91, 0x7610, R10 ;  /* 0x000076105b0a7816 */ /* 0x000fe2000000000a */
        /* <DEDUP_REMOVED lines=38> */
[----:B------:R-:W-:Y:S01]  /*9d90*/  @P0 STG.E.U16 desc[UR36][R8.64+0x30], R134 ;  /* 0x0000308608000986 */ /* 0x000fe2000c101524 */
[----:B------:R-:W-:Y:S01]  /*9da0*/  ISETP.GT.AND P0, PT, R3, 0x8, P1 ;  /* 0x000000080300780c */ /* 0x000fe20000f04270 */
[-C--:B------:R-:W-:Y:S01]  /*9db0*/  FMUL R58, R58, R153.reuse ;  /* 0x000000993a3a7220 */ /* 0x080fe20000400000 */
[----:B------:R-:W-:Y:S01]  /*9dc0*/  ISETP.GT.AND P1, PT, R14, 0x21, PT ;  /* 0x000000210e00780c */ /* 0x000fe20003f24270 */
        /* <DEDUP_REMOVED lines=137> */
[----:B------:R-:W-:Y:S01]  /*a660*/  ISETP.GT.AND P0, PT, R14, 0x31, PT ;  /* 0x000000310e00780c */ /* 0x000fe20003f04270 */
[-C--:B------:R-:W-:Y:S01]  /*a670*/  FMUL R54, R54, R153.reuse ;  /* 0x0000009936367220 */ /* 0x080fe20000400000 */
[----:B------:R-:W-:Y:S01]  /*a680*/  F2FP.F16.F32.PACK_AB R36, RZ, R36 ;  /* 0x00000024ff24723e */ /* 0x000fe200000000ff */
[----:B------:R-:W-:Y:S01]  /*a690*/  FMUL R55, R55, R153 ;  /* 0x0000009937377220 */ /* 0x000fe20000400000 */
[----:B------:R-:W-:-:S02]  /*a6a0*/  ISETP.GT.AND P1, PT, R3, RZ, P0 ;  /* 0x000000ff0300720c */ /* 0x000fc40000724270 */
[----:B------:R-:W-:Y:S02]  /*a6b0*/  F2FP.F16.F32.PACK_AB R37, RZ, R37 ;  /* 0x00000025ff25723e */ /* 0x000fe400000000ff */
[----:B------:R-:W-:Y:S02]  /*a6c0*/  F2FP.F16.F32.PACK_AB R38, RZ, R38 ;  /* 0x00000026ff26723e */ /* 0x000fe400000000ff */
[----:B------:R-:W-:Y:S02]  /*a6d0*/  F2FP.F16.F32.PACK_AB R39, RZ, R39 ;  /* 0x00000027ff27723e */ /* 0x000fe400000000ff */
[----:B------:R-:W-:Y:S02]  /*a6e0*/  F2FP.F16.F32.PACK_AB R40, RZ, R40 ;  /* 0x00000028ff28723e */ /* 0x000fe400000000ff */
[----:B------:R-:W-:Y:S02]  /*a6f0*/  F2FP.F16.F32.PACK_AB R41, RZ, R41 ;  /* 0x00000029ff29723e */ /* 0x000fe400000000ff */
[----:B------:R-:W-:Y:S01]  /*a700*/  F2FP.F16.F32.PACK_AB R42, RZ, R42 ;  /* 0x0000002aff2a723e */ /* 0x000fe200000000ff */
[----:B------:R-:W-:Y:S01]  /*a710*/  @P1 STG.E.U16 desc[UR36][R4.64+0x62], R145 ;  /* 0x0000629104001986 */ /* 0x000fe2000c101524 */
[----:B------:R-:W-:-:S02]  /*a720*/  ISETP.GT.AND P1, PT, R3, 0x8, P3 ;  /* 0x000000080300780c */ /* 0x000fc40001f24270 */
        /* <DEDUP_REMOVED lines=15> */
[----:B------:R-:W-:-:S02]  /*a820*/  ISETP.GT.AND P1, PT, R3, RZ, P2 ;  /* 0x000000ff0300720c */ /* 0x000fc40001724270 */
[----:B------:R-:W-:-:S11]  /*a830*/  F2FP.F16.F32.PACK_AB R55, RZ, R55 ;  /* 0x00000037ff37723e */ /* 0x000fd600000000ff */
[----:B------:R-:W-:Y:S01]  /*a840*/  @P1 STG.E.U16 desc[UR36][R4.64+0x70], R148 ;  /* 0x0000709404001986 */ /* 0x000fe2000c101524 */
[----:B------:R-:W-:-:S04]  /*a850*/  ISETP.GT.AND P1, PT, R14, 0x39, PT ;  /* 0x000000390e00780c */ /* 0x000fc80003f24270 */
[----:B------:R-:W-:-:S13]  /*a860*/  ISETP.GT.AND P6, PT, R3, RZ, P1 ;  /* 0x000000ff0300720c */ /* 0x000fda0000fc4270 */
[----:B------:R-:W-:Y:S01]  /*a870*/  @P6 STG.E.U16 desc[UR36][R4.64+0x72], R149 ;  /* 0x0000729504006986 */ /* 0x000fe2000c101524 */
[----:B------:R-:W-:-:S13]  /*a880*/  ISETP.GT.AND P6, PT, R3, 0x8, P2 ;  /* 0x000000080300780c */ /* 0x000fda00017c4270 */
[----:B------:R-:W-:Y:S01]  /*a890*/  @P6 STG.E.U16 desc[UR36][R8.64+0x70], R150 ;  /* 0x0000709608006986 */ /* 0x000fe2000c101524 */
[----:B------:R-:W-:-:S13]  /*a8a0*/  ISETP.GT.AND P6, PT, R3, 0x8, P1 ;  /* 0x000000080300780c */ /* 0x000fda0000fc4270 */
[----:B------:R-:W-:Y:S01]  /*a8b0*/  @P6 STG.E.U16 desc[UR36][R8.64+0x72], R151 ;  /* 0x0000729708006986 */ /* 0x000fe2000c101524 */
[----:B------:R-:W-:-:S05]  /*a8c0*/  IADD3 R126, P6, R23, R4, RZ ;  /* 0x00000004177e7210 */ /* 0x000fca0007fde0ff */
[----:B-1----:R-:W-:Y:S01]  /*a8d0*/  IMAD.X R127, R13, 0x1, R5, P6 ;  /* 0x000000010d7f7824 */ /* 0x002fe200030e0605 */
[----:B------:R-:W-:-:S13]  /*a8e0*/  ISETP.GT.AND P6, PT, R3, 0x80, P4 ;  /* 0x000000800300780c */ /* 0x000fda00027c4270 */
[----:B------:R-:W-:Y:S01]  /*a8f0*/  @P6 STG.E.U16 desc[UR36][R6.64], R88 ;  /* 0x0000005806006986 */ /* 0x000fe2000c101524 */
[----:B--2---:R-:W-:-:S05]  /*a900*/  IADD3 R128, P6, R121, R4, RZ ;  /* 0x0000000479807210 */ /* 0x004fca0007fde0ff */
[----:B0-----:R-:W-:Y:S01]  /*a910*/  IMAD.X R129, R13, 0x1, R5, P6 ;  /* 0x000000010d817824 */ /* 0x001fe200030e0605 */
[----:B------:R-:W-:-:S04]  /*a920*/  ISETP.GT.AND P6, PT, R14, 0x1, PT ;  /* 0x000000010e00780c */ /* 0x000fc80003fc4270 */
[----:B------:R-:W-:-:S13]  /*a930*/  ISETP.GT.AND P6, PT, R3, 0x80, P6 ;  /* 0x000000800300780c */ /* 0x000fda00037c4270 */
[----:B------:R0:W-:Y:S01]  /*a940*/  @P6 STG.E.U16 desc[UR36][R122.64], R89 ;  /* 0x000000597a006986 */ /* 0x0001e2000c101524 */
[----:B------:R-:W-:-:S05]  /*a950*/  IADD3 R20, P6, R11, R8, RZ ;  /* 0x000000080b147210 */ /* 0x000fca0007fde0ff */
[----:B------:R-:W-:Y:S01]  /*a960*/  IMAD.X R21, R13, 0x1, R9, P6 ;  /* 0x000000010d157824 */ /* 0x000fe200030e0609 */
[----:B------:R-:W-:Y:S02]  /*a970*/  ISETP.GT.AND P6, PT, R3, 0x88, P4 ;  /* 0x000000880300780c */ /* 0x000fe400027c4270 */
[----:B0-----:R-:W-:-:S11]  /*a980*/  LOP3.LUT R89, R11, 0x20, RZ, 0xfc, !PT ;  /* 0x000000200b597812 */ /* 0x001fd600078efcff */
[----:B------:R-:W-:Y:S01]  /*a990*/  @P6 STG.E.U16 desc[UR36][R20.64], R90 ;  /* 0x0000005a14006986 */ /* 0x000fe2000c101524 */
[----:B------:R-:W-:-:S05]  /*a9a0*/  IADD3 R124, P6, R15, R8, RZ ;  /* 0x000000080f7c7210 */ /* 0x000fca0007fde0ff */
[----:B------:R-:W-:Y:S01]  /*a9b0*/  IMAD.X R125, R13, 0x1, R9, P6 ;  /* 0x000000010d7d7824 */ /* 0x000fe200030e0609 */
[----:B------:R-:W-:-:S04]  /*a9c0*/  ISETP.GT.AND P6, PT, R14, 0x1, PT ;  /* 0x000000010e00780c */ /* 0x000fc80003fc4270 */
[----:B------:R-:W-:-:S13]  /*a9d0*/  ISETP.GT.AND P6, PT, R3, 0x88, P6 ;  /* 0x000000880300780c */ /* 0x000fda00037c4270 */
[----:B------:R0:W-:Y:S01]  /*a9e0*/  @P6 STG.E.U16 desc[UR36][R124.64], R10 ;  /* 0x0000000a7c006986 */ /* 0x0001e2000c101524 */
[----:B------:R-:W-:-:S05]  /*a9f0*/  IADD3 R130, P6, R89, R4, RZ ;  /* 0x0000000459827210 */ /* 0x000fca0007fde0ff */
[----:B------:R-:W-:Y:S01]  /*aa00*/  IMAD.X R131, R13, 0x1, R5, P6 ;  /* 0x000000010d837824 */ /* 0x000fe200030e0605 */
[----:B------:R-:W-:-:S04]  /*aa10*/  ISETP.GT.AND P6, PT, R14, 0x8, PT ;  /* 0x000000080e00780c */ /* 0x000fc80003fc4270 */
[----:B------:R-:W-:Y:S02]  /*aa20*/  ISETP.GT.AND P6, PT, R3, 0x80, P6 ;  /* 0x000000800300780c */ /* 0x000fe400037c4270 */
[----:B0-----:R-:W-:Y:S02]  /*aa30*/  PRMT R10, R95, 0x7610, R10 ;  /* 0x000076105f0a7816 */ /* 0x001fe4000000000a */
[----:B------:R-:W-:-:S09]  /*aa40*/  LOP3.LUT R95, R11, 0x32, RZ, 0xfc, !PT ;  /* 0x000000320b5f7812 */ /* 0x000fd200078efcff */
        /* <DEDUP_REMOVED lines=105> */
[----:B------:R-:W-:-:S13]  /*b0e0*/  ISETP.GT.AND P6, PT, R3, 0x88, P5 ;  /* 0x000000880300780c */ /* 0x000fda0002fc4270 */
[----:B------:R0:W-:Y:S01]  /*b0f0*/  @P6 STG.E.U16 desc[UR36][R124.64], R10 ;  /* 0x0000000a7c006986 */ /* 0x0001e2000c101524 */
[----:B------:R-:W-:-:S05]  /*b100*/  IADD3 R126, P6, R109, R4, RZ ;  /* 0x000000046d7e7210 */ /* 0x000fca0007fde0ff */
[----:B------:R-:W-:Y:S01]  /*b110*/  IMAD.X R127, R13, 0x1, R5, P6 ;  /* 0x000000010d7f7824 */ /* 0x000fe200030e0605 */
[----:B------:R-:W-:Y:S02]  /*b120*/  ISETP.GT.AND P6, PT, R3, 0x80, P3 ;  /* 0x000000800300780c */ /* 0x000fe40001fc4270 */
[----:B0-----:R-:W-:-:S11]  /*b130*/  PRMT R10, R114, 0x7610, R10 ;  /* 0x00007610720a7816 */ /* 0x001fd6000000000a */
[----:B------:R0:W-:Y:S01]  /*b140*/  @P6 STG.E.U16 desc[UR36][R130.64], R112 ;  /* 0x0000007082006986 */ /* 0x0001e2000c101524 */
[----:B------:R-:W-:-:S05]  /*b150*/  IADD3 R122, P6, R111, R4, RZ ;  /* 0x000000046f7a7210 */ /* 0x000fca0007fde0ff */
[----:B------:R-:W-:Y:S01]  /*b160*/  IMAD.X R123, R13, 0x1, R5, P6 ;  /* 0x000000010d7b7824 */ /* 0x000fe200030e0605 */
[----:B------:R-:W-:-:S13]  /*b170*/  ISETP.GT.AND P6, PT, R3, 0x80, P0 ;  /* 0x000000800300780c */ /* 0x000fda00007c4270 */
[----:B------:R1:W-:Y:S01]  /*b180*/  @P6 STG.E.U16 desc[UR36][R132.64], R113 ;  /* 0x0000007184006986 */ /* 0x0003e2000c101524 */
[----:B------:R-:W-:-:S05]  /*b190*/  IADD3 R4, P6, R105, R8, RZ ;  /* 0x0000000869047210 */ /* 0x000fca0007fde0ff */
[----:B------:R-:W-:Y:S01]  /*b1a0*/  IMAD.X R5, R13, 0x1, R9, P6 ;  /* 0x000000010d057824 */ /* 0x000fe200030e0609 */
[----:B------:R-:W-:-:S13]  /*b1b0*/  ISETP.GT.AND P6, PT, R3, 0x88, P3 ;  /* 0x000000880300780c */ /* 0x000fda0001fc4270 */
[----:B------:R-:W-:Y:S01]  /*b1c0*/  @P6 STG.E.U16 desc[UR36][R4.64], R10 ;  /* 0x0000000a04006986 */ /* 0x000fe2000c101524 */
[----:B0-----:R-:W-:-:S05]  /*b1d0*/  IADD3 R112, P6, R107, R8, RZ ;  /* 0x000000086b707210 */ /* 0x001fca0007fde0ff */
[----:B-1----:R-:W-:Y:S01]  /*b1e0*/  IMAD.X R113, R13, 0x1, R9, P6 ;  /* 0x000000010d717824 */ /* 0x002fe200030e0609 */
[----:B------:R-:W-:-:S13]  /*b1f0*/  ISETP.GT.AND P6, PT, R3, 0x88, P0 ;  /* 0x000000880300780c */ /* 0x000fda00007c4270 */
[----:B------:R0:W-:Y:S01]  /*b200*/  @P6 STG.E.U16 desc[UR36][R112.64], R115 ;  /* 0x0000007370006986 */ /* 0x0001e2000c101524 */
[----:B------:R-:W-:-:S05]  /*b210*/  IADD3 R114, P6, R109, R8, RZ ;  /* 0x000000086d727210 */ /* 0x000fca0007fde0ff */
[----:B0-----:R-:W-:Y:S01]  /*b220*/  IMAD.X R115, R13, 0x1, R9, P6 ;  /* 0x000000010d737824 */ /* 0x001fe200030e0609 */
[----:B------:R-:W-:-:S13]  /*b230*/  ISETP.GT.AND P6, PT, R3, 0x80, P2 ;  /* 0x000000800300780c */ /* 0x000fda00017c4270 */
        /* <DEDUP_REMOVED lines=13> */
[----:B0-----:R-:W-:-:S05]  /*b310*/  IADD3 R116, P6, R23, R6, RZ ;  /* 0x0000000617747210 */ /* 0x001fca0007fde0ff */
[----:B-1----:R-:W-:Y:S01]  /*b320*/  IMAD.X R117, R13, 0x1, R7, P6 ;  /* 0x000000010d757824 */ /* 0x002fe200030e0607 */
[----:B------:R-:W-:-:S13]  /*b330*/  ISETP.GT.AND P6, PT, R3, 0x100, P4 ;  /* 0x000001000300780c */ /* 0x000fda00027c4270 */
[----:B------:R0:W-:Y:S01]  /*b340*/  @P6 STG.E.U16 desc[UR36][R4.64], R56 ;  /* 0x0000003804006986 */ /* 0x0001e2000c101524 */
[----:B--2---:R-:W-:-:S05]  /*b350*/  IADD3 R114, P6, R121, R6, RZ ;  /* 0x0000000679727210 */ /* 0x004fca0007fde0ff */
[----:B------:R-:W-:Y:S01]  /*b360*/  IMAD.X R115, R13, 0x1, R7, P6 ;  /* 0x000000010d737824 */ /* 0x000fe200030e0607 */
[----:B------:R-:W-:-:S04]  /*b370*/  ISETP.GT.AND P6, PT, R14, 0x1, PT ;  /* 0x000000010e00780c */ /* 0x000fc80003fc4270 */
[----:B------:R-:W-:-:S13]  /*b380*/  ISETP.GT.AND P6, PT, R3, 0x100, P6 ;  /* 0x000001000300780c */ /* 0x000fda00037c4270 */
[----:B------:R1:W-:Y:S01]  /*b390*/  @P6 STG.E.U16 desc[UR36][R112.64], R57 ;  /* 0x0000003970006986 */ /* 0x0003e2000c101524 */
[----:B---3--:R-:W-:-:S05]  /*b3a0*/  IADD3 R8, P6, R11, R20, RZ ;  /* 0x000000140b087210 */ /* 0x008fca0007fde0ff */
[----:B------:R-:W-:Y:S01]  /*b3b0*/  IMAD.X R9, R13, 0x1, R21, P6 ;  /* 0x000000010d097824 */ /* 0x000fe200030e0615 */
[----:B------:R-:W-:-:S13]  /*b3c0*/  ISETP.GT.AND P6, PT, R3, 0x108, P4 ;  /* 0x000001080300780c */ /* 0x000fda00027c4270 */
[----:B------:R-:W-:Y:S01]  /*b3d0*/  @P6 STG.E.U16 desc[UR36][R8.64], R58 ;  /* 0x0000003a08006986 */ /* 0x000fe2000c101524 */
[----:B0-----:R-:W-:-:S05]  /*b3e0*/  IADD3 R56, P6, R15, R20, RZ ;  /* 0x000000140f387210 */ /* 0x001fca0007fde0ff */
[----:B-1----:R-:W-:Y:S01]  /*b3f0*/  IMAD.X R57, R13, 0x1, R21, P6 ;  /* 0x000000010d397824 */ /* 0x002fe200030e0615 */
[----:B------:R-:W-:-:S04]  /*b400*/  ISETP.GT.AND P6, PT, R14, 0x1, PT ;  /* 0x000000010e00780c */ /* 0x000fc80003fc4270 */
[----:B------:R-:W-:-:S13]  /*b410*/  ISETP.GT.AND P6, PT, R3, 0x108, P6 ;  /* 0x000001080300780c */ /* 0x000fda00037c4270 */
[----:B------:R0:W-:Y:S01]  /*b420*/  @P6 STG.E.U16 desc[UR36][R56.64], R59 ;  /* 0x0000003b38006986 */ /* 0x0001e2000c101524 */
        /* <DEDUP_REMOVED lines=10> */
[----:B0-----:R-:W-:-:S05]  /*b4d0*/  IADD3 R56, P6, R23, R20, RZ ;  /* 0x0000001417387210 */ /* 0x001fca0007fde0ff */
        /* <DEDUP_REMOVED lines=9> */
[----:B-1----:R-:W-:-:S05]  /*b570*/  IADD3 R60, P6, R93, R6, RZ ;  /* 0x000000065d3c7210 */ /* 0x002fca0007fde0ff */
[----:B--2---:R-:W-:Y:S01]  /*b580*/  IMAD.X R61, R13, 0x1, R7, P6 ;  /* 0x000000010d3d7824 */ /* 0x004fe200030e0607 */
[----:B------:R-:W-:-:S04]  /*b590*/  ISETP.GT.AND P6, PT, R14, 0x10, PT ;  /* 0x000000100e00780c */ /* 0x000fc80003fc4270 */
[----:B------:R-:W-:-:S13]  /*b5a0*/  ISETP.GT.AND P6, PT, R3, 0x100, P6 ;  /* 0x000001000300780c */ /* 0x000fda00037c4270 */
[----:B------:R1:W-:Y:S01]  /*b5b0*/  @P6 STG.E.U16 desc[UR36][R112.64], R64 ;  /* 0x0000004070006986 */ /* 0x0003e2000c101524 */
[----:B0-----:R-:W-:-:S05]  /*b5c0*/  IADD3 R62, P6, R95, R6, RZ ;  /* 0x000000065f3e7210 */ /* 0x001fca0007fde0ff */
[----:B---3--:R-:W-:Y:S01]  /*b5d0*/  IMAD.X R63, R13, 0x1, R7, P6 ;  /* 0x000000010d3f7824 */ /* 0x008fe200030e0607 */
        /* <DEDUP_REMOVED lines=14> */
[----:B0-----:R-:W-:Y:S01]  /*b6c0*/  IMAD.X R65, R13, 0x1, R7, P6 ;  /* 0x000000010d417824 */ /* 0x001fe200030e0607 */
[----:B------:R-:W-:-:S04]  /*b6d0*/  ISETP.GT.AND P6, PT, R14, 0x18, PT ;  /* 0x000000180e00780c */ /* 0x000fc80003fc4270 */
[----:B------:R-:W-:-:S13]  /*b6e0*/  ISETP.GT.AND P6, PT, R3, 0x100, P6 ;  /* 0x000001000300780c */ /* 0x000fda00037c4270 */
[----:B------:R0:W-:Y:S01]  /*b6f0*/  @P6 STG.E.U16 desc[UR36][R60.64], R68 ;  /* 0x000000443c006986 */ /* 0x0001e2000c101524 */
[----:B--2---:R-:W-:-:S05]  /*b700*/  IADD3 R66, P6, R99, R6, RZ ;  /* 0x0000000663427210 */ /* 0x004fca0007fde0ff */
        /* <DEDUP_REMOVED lines=19> */
[----:B-1----:R-:W-:-:S05]  /*b840*/  IADD3 R62, P6, R103, R6, RZ ;  /* 0x00000006673e7210 */ /* 0x002fca0007fde0ff */
[----:B------:R-:W-:Y:S01]  /*b850*/  IMAD.X R63, R13, 0x1, R7, P6 ;  /* 0x000000010d3f7824 */ /* 0x000fe200030e0607 */
[----:B------:R-:W-:-:S04]  /*b860*/  ISETP.GT.AND P6, PT, R14, 0x21, PT ;  /* 0x000000210e00780c */ /* 0x000fc80003fc4270 */
        /* <DEDUP_REMOVED lines=29> */
[----:B------:R3:W-:Y:S01]  /*ba40*/  @P6 STG.E.U16 desc[UR36][R58.64], R79 ;  /* 0x0000004f3a006986 */ /* 0x0007e2000c101524 */
[----:B0-----:R-:W-:-:S05]  /*ba50*/  IADD3 R60, P6, R109, R6, RZ ;  /* 0x000000066d3c7210 */ /* 0x001fca0007fde0ff */
[----:B------:R-:W-:Y:S01]  /*ba60*/  IMAD.X R61, R13, 0x1, R7, P6 ;  /* 0x000000010d3d7824 */ /* 0x000fe200030e0607 */
[----:B------:R-:W-:-:S13]  /*ba70*/  ISETP.GT.AND P6, PT, R3, 0x100, P3 ;  /* 0x000001000300780c */ /* 0x000fda0001fc4270 */
[----:B------:R-:W-:Y:S01]  /*ba80*/  @P6 STG.E.U16 desc[UR36][R64.64], R80 ;  /* 0x0000005040006986 */ /* 0x000fe2000c101524 */
[----:B-1----:R-:W-:-:S05]  /*ba90*/  IADD3 R62, P6, R111, R6, RZ ;  /* 0x000000066f3e7210 */ /* 0x002fca0007fde0ff */
[----:B------:R-:W-:Y:S01]  /*baa0*/  IMAD.X R63, R13, 0x1, R7, P6 ;  /* 0x000000010d3f7824 */ /* 0x000fe200030e0607 */
[----:B------:R-:W-:-:S13]  /*bab0*/  ISETP.GT.AND P6, PT, R3, 0x100, P0 ;  /* 0x000001000300780c */ /* 0x000fda00007c4270 */
[----:B------:R-:W-:Y:S01]  /*bac0*/  @P6 STG.E.U16 desc[UR36][R66.64], R81 ;  /* 0x0000005142006986 */ /* 0x000fe2000c101524 */
[----:B------:R-:W-:-:S05]  /*bad0*/  IADD3 R6, P6, R105, R20, RZ ;  /* 0x0000001469067210 */ /* 0x000fca0007fde0ff */
[----:B------:R-:W-:Y:S01]  /*bae0*/  IMAD.X R7, R13, 0x1, R21, P6 ;  /* 0x000000010d077824 */ /* 0x000fe200030e0615 */
[----:B------:R-:W-:-:S13]  /*baf0*/  ISETP.GT.AND P6, PT, R3, 0x108, P3 ;  /* 0x000001080300780c */ /* 0x000fda0001fc4270 */
[----:B------:R0:W-:Y:S01]  /*bb00*/  @P6 STG.E.U16 desc[UR36][R6.64], R82 ;  /* 0x0000005206006986 */ /* 0x0001e2000c101524 */
[----:B--2---:R-:W-:-:S05]  /*bb10*/  IADD3 R56, P6, R107, R20, RZ ;  /* 0x000000146b387210 */ /* 0x004fca0007fde0ff */
[----:B------:R-:W-:Y:S01]  /*bb20*/  IMAD.X R57, R13, 0x1, R21, P6 ;  /* 0x000000010d397824 */ /* 0x000fe200030e0615 */
        /* <DEDUP_REMOVED lines=10> */
[----:B------:R-:W-:-:S05]  /*bbd0*/  IADD3 R20, P6, R11, R4, RZ ;  /* 0x000000040b147210 */ /* 0x000fca0007fde0ff */
[----:B------:R-:W-:Y:S01]  /*bbe0*/  IMAD.X R21, R13, 0x1, R5, P6 ;  /* 0x000000010d157824 */ /* 0x000fe200030e0605 */
        /* <DEDUP_REMOVED lines=8> */
[C---:B------:R-:W-:Y:S02]  /*bc70*/  ISETP.GT.AND P6, PT, R3.reuse, 0x180, P4 ;  /* 0x000001800300780c */ /* 0x040fe400027c4270 */
[----:B------:R-:W-:-:S11]  /*bc80*/  ISETP.GT.AND P4, PT, R3, 0x188, P4 ;  /* 0x000001880300780c */ /* 0x000fd60002784270 */
        /* <DEDUP_REMOVED lines=9> */
[----:B------:R1:W-:Y:S01]  /*bd20*/  @P4 STG.E.U16 desc[UR36][R6.64], R26 ;  /* 0x0000001a06004986 */ /* 0x0003e2000c101524 */
[----:B------:R-:W-:-:S05]  /*bd30*/  IADD3 R10, P4, R15, R8, RZ ;  /* 0x000000080f0a7210 */ /* 0x000fca0007f9e0ff */
[----:B------:R-:W-:Y:S01]  /*bd40*/  IMAD.X R11, R13, 0x1, R9, P4 ;  /* 0x000000010d0b7824 */ /* 0x000fe200020e0609 */
[----:B------:R-:W-:Y:S02]  /*bd50*/  ISETP.GT.AND P4, PT, R3, 0x188, P6 ;  /* 0x000001880300780c */ /* 0x000fe40003784270 */
[----:B------:R-:W-:-:S11]  /*bd60*/  ISETP.GT.AND P6, PT, R14, 0x8, PT ;  /* 0x000000080e00780c */ /* 0x000fd60003fc4270 */
[----:B------:R3:W-:Y:S01]  /*bd70*/  @P4 STG.E.U16 desc[UR36][R10.64], R27 ;  /* 0x0000001b0a004986 */ /* 0x0007e2000c101524 */
[----:B--2---:R-:W-:-:S05]  /*bd80*/  IADD3 R20, P4, R89, R4, RZ ;  /* 0x0000000459147210 */ /* 0x004fca0007f9e0ff */
[----:B------:R-:W-:Y:S01]  /*bd90*/  IMAD.X R21, R13, 0x1, R5, P4 ;  /* 0x000000010d157824 */ /* 0x000fe200020e0605 */
[----:B------:R-:W-:Y:S02]  /*bda0*/  ISETP.GT.AND P4, PT, R3, 0x180, P6 ;  /* 0x000001800300780c */ /* 0x000fe40003784270 */
[----:B------:R-:W-:-:S11]  /*bdb0*/  ISETP.GT.AND P6, PT, R14, 0x9, PT ;  /* 0x000000090e00780c */ /* 0x000fd60003fc4270 */
[----:B------:R2:W-:Y:S01]  /*bdc0*/  @P4 STG.E.U16 desc[UR36][R60.64], R28 ;  /* 0x0000001c3c004986 */ /* 0x0005e2000c101524 */
[----:B------:R-:W-:-:S05]  /*bdd0*/  IADD3 R24, P4, R91, R4, RZ ;  /* 0x000000045b187210 */ /* 0x000fca0007f9e0ff */
[----:B0-----:R-:W-:Y:S01]  /*bde0*/  IMAD.X R25, R13, 0x1, R5, P4 ;  /* 0x000000010d197824 */ /* 0x001fe200020e0605 */
[----:B------:R-:W-:-:S13]  /*bdf0*/  ISETP.GT.AND P4, PT, R3, 0x180, P6 ;  /* 0x000001800300780c */ /* 0x000fda0003784270 */
[----:B------:R0:W-:Y:S01]  /*be00*/  @P4 STG.E.U16 desc[UR36][R58.64], R29 ;  /* 0x0000001d3a004986 */ /* 0x0001e2000c101524 */
[----:B-1----:R-:W-:-:S05]  /*be10*/  IADD3 R6, P4, R23, R8, RZ ;  /* 0x0000000817067210 */ /* 0x002fca0007f9e0ff */
[----:B------:R-:W-:Y:S01]  /*be20*/  IMAD.X R7, R13, 0x1, R9, P4 ;  /* 0x000000010d077824 */ /* 0x000fe200020e0609 */
[----:B------:R-:W-:-:S04]  /*be30*/  ISETP.GT.AND P4, PT, R14, 0x8, PT ;  /* 0x000000080e00780c */ /* 0x000fc80003f84270 */
[----:B------:R-:W-:-:S13]  /*be40*/  ISETP.GT.AND P4, PT, R3, 0x188, P4 ;  /* 0x000001880300780c */ /* 0x000fda0002784270 */
[----:B------:R1:W-:Y:S01]  /*be50*/  @P4 STG.E.U16 desc[UR36][R6.64], R30 ;  /* 0x0000001e06004986 */ /* 0x0003e2000c101524 */
[----:B---3--:R-:W-:-:S05]  /*be60*/  IADD3 R10, P4, R121, R8, RZ ;  /* 0x00000008790a7210 */ /* 0x008fca0007f9e0ff */
[----:B------:R-:W-:Y:S01]  /*be70*/  IMAD.X R11, R13, 0x1, R9, P4 ;  /* 0x000000010d0b7824 */ /* 0x000fe200020e0609 */
[----:B------:R-:W-:Y:S02]  /*be80*/  ISETP.GT.AND P4, PT, R3, 0x188, P6 ;  /* 0x000001880300780c */ /* 0x000fe40003784270 */
[----:B------:R-:W-:-:S11]  /*be90*/  ISETP.GT.AND P6, PT, R14, 0x10, PT ;  /* 0x000000100e00780c */ /* 0x000fd60003fc4270 */
[----:B------:R3:W-:Y:S01]  /*bea0*/  @P4 STG.E.U16 desc[UR36][R10.64], R31 ;  /* 0x0000001f0a004986 */ /* 0x0007e2000c101524 */
[----:B------:R-:W-:-:S05]  /*beb0*/  IADD3 R26, P4, R93, R4, RZ ;  /* 0x000000045d1a7210 */ /* 0x000fca0007f9e0ff */
[----:B------:R-:W-:Y:S01]  /*bec0*/  IMAD.X R27, R13, 0x1, R5, P4 ;  /* 0x000000010d1b7824 */ /* 0x000fe200020e0605 */
[----:B------:R-:W-:Y:S02]  /*bed0*/  ISETP.GT.AND P4, PT, R3, 0x180, P6 ;  /* 0x000001800300780c */ /* 0x000fe40003784270 */
[----:B------:R-:W-:-:S11]  /*bee0*/  ISETP.GT.AND P6, PT, R14, 0x11, PT ;  /* 0x000000110e00780c */ /* 0x000fd60003fc4270 */
[----:B------:R4:W-:Y:S01]  /*bef0*/  @P4 STG.E.U16 desc[UR36][R20.64], R32 ;  /* 0x0000002014004986 */ /* 0x0009e2000c101524 */
[----:B--2---:R-:W-:-:S05]  /*bf00*/  IADD3 R28, P4, R95, R4, RZ ;  /* 0x000000045f1c7210 */ /* 0x004fca0007f9e0ff */
        /* <DEDUP_REMOVED lines=13> */
[----:B----4-:R-:W-:-:S05]  /*bfe0*/  IADD3 R20, P4, R97, R4, RZ ;  /* 0x0000000461147210 */ /* 0x010fca0007f9e0ff */
[----:B------:R-:W-:Y:S01]  /*bff0*/  IMAD.X R21, R13, 0x1, R5, P4 ;  /* 0x000000010d157824 */ /* 0x000fe200020e0605 */
[----:B------:R-:W-:Y:S02]  /*c000*/  ISETP.GT.AND P4, PT, R3, 0x180, P6 ;  /* 0x000001800300780c */ /* 0x000fe40003784270 */
[----:B------:R-:W-:-:S11]  /*c010*/  ISETP.GT.AND P6, PT, R14, 0x19, PT ;  /* 0x000000190e00780c */ /* 0x000fd60003fc4270 */
[----:B------:R3:W-:Y:S01]  /*c020*/  @P4 STG.E.U16 desc[UR36][R26.64], R36 ;  /* 0x000000241a004986 */ /* 0x0007e2000c101524 */
[----:B0-----:R-:W-:-:S05]  /*c030*/  IADD3 R24, P4, R99, R4, RZ ;  /* 0x0000000463187210 */ /* 0x001fca0007f9e0ff */
[----:B------:R-:W-:Y:S01]  /*c040*/  IMAD.X R25, R13, 0x1, R5, P4 ;  /* 0x000000010d197824 */ /* 0x000fe200020e0605 */
        /* <DEDUP_REMOVED lines=9> */
[----:B------:R-:W-:Y:S02]  /*c0e0*/  ISETP.GT.AND P4, PT, R3, 0x188, P6 ;  /* 0x000001880300780c */ /* 0x000fe40003784270 */
[----:B------:R-:W-:-:S11]  /*c0f0*/  ISETP.GT.AND P6, PT, R14, 0x20, PT ;  /* 0x000000200e00780c */ /* 0x000fd60003fc4270 */
[----:B------:R2:W-:Y:S01]  /*c100*/  @P4 STG.E.U16 desc[UR36][R10.64], R39 ;  /* 0x000000270a004986 */ /* 0x0005e2000c101524 */
[----:B---3--:R-:W-:-:S05]  /*c110*/  IADD3 R26, P4, R101, R4, RZ ;  /* 0x00000004651a7210 */ /* 0x008fca0007f9e0ff */
[----:B------:R-:W-:Y:S01]  /*c120*/  IMAD.X R27, R13, 0x1, R5, P4 ;  /* 0x000000010d1b7824 */ /* 0x000fe200020e0605 */
[----:B------:R-:W-:Y:S02]  /*c130*/  ISETP.GT.AND P4, PT, R3, 0x180, P6 ;  /* 0x000001800300780c */ /* 0x000fe40003784270 */
[----:B------:R-:W-:-:S11]  /*c140*/  ISETP.GT.AND P6, PT, R14, 0x21, PT ;  /* 0x000000210e00780c */ /* 0x000fd60003fc4270 */
[----:B------:R3:W-:Y:S01]  /*c150*/  @P4 STG.E.U16 desc[UR36][R20.64], R40 ;  /* 0x0000002814004986 */ /* 0x0007e2000c101524 */
[----:B0-----:R-:W-:-:S05]  /*c160*/  IADD3 R28, P4, R103, R4, RZ ;  /* 0x00000004671c7210 */ /* 0x001fca0007f9e0ff */
[----:B------:R-:W-:Y:S01]  /*c170*/  IMAD.X R29, R13, 0x1, R5, P4 ;  /* 0x000000010d1d7824 */ /* 0x000fe200020e0605 */
[----:B------:R-:W-:-:S13]  /*c180*/  ISETP.GT.AND P4, PT, R3, 0x180, P6 ;  /* 0x000001800300780c */ /* 0x000fda0003784270 */
[----:B------:R-:W-:Y:S01]  /*c190*/  @P4 STG.E.U16 desc[UR36][R24.64], R41 ;  /* 0x0000002918004986 */ /* 0x000fe2000c101524 */
        /* <DEDUP_REMOVED lines=12> */
[----:B------:R-:W-:-:S13]  /*c260*/  ISETP.GT.AND P4, PT, R3, 0x180, P6 ;  /* 0x000001800300780c */ /* 0x000fda0003784270 */
[----:B------:R-:W-:Y:S01]  /*c270*/  @P4 STG.E.U16 desc[UR36][R26.64], R44 ;  /* 0x0000002c1a004986 */ /* 0x000fe2000c101524 */
[C---:B------:R-:W-:Y:S02]  /*c280*/  ISETP.GT.AND P4, PT, R3.reuse, 0x180, P5 ;  /* 0x000001800300780c */ /* 0x040fe40002f84270 */
[----:B------:R-:W-:-:S11]  /*c290*/  ISETP.GT.AND P5, PT, R3, 0x188, P5 ;  /* 0x000001880300780c */ /* 0x000fd60002fa4270 */
[----:B------:R-:W-:Y:S01]  /*c2a0*/  @P4 STG.E.U16 desc[UR36][R28.64], R45 ;  /* 0x0000002d1c004986 */ /* 0x000fe2000c101524 */
[----:B------:R-:W-:-:S13]  /*c2b0*/  ISETP.GT.AND P4, PT, R3, 0x188, P6 ;  /* 0x000001880300780c */ /* 0x000fda0003784270 */
[----:B------:R-:W-:Y:S01]  /*c2c0*/  @P4 STG.E.U16 desc[UR36][R20.64], R46 ;  /* 0x0000002e14004986 */ /* 0x000fe2000c101524 */
[----:B0-----:R-:W-:-:S05]  /*c2d0*/  IADD3 R6, P4, R103, R8, RZ ;  /* 0x0000000867067210 */ /* 0x001fca0007f9e0ff */
[----:B------:R-:W-:Y:S01]  /*c2e0*/  IMAD.X R7, R13, 0x1, R9, P4 ;  /* 0x000000010d077824 */ /* 0x000fe200020e0609 */
[C---:B------:R-:W-:Y:S02]  /*c2f0*/  ISETP.GT.AND P4, PT, R3.reuse, 0x180, P3 ;  /* 0x000001800300780c */ /* 0x040fe40001f84270 */
[----:B------:R-:W-:Y:S02]  /*c300*/  ISETP.GT.AND P3, PT, R3, 0x188, P3 ;  /* 0x000001880300780c */ /* 0x000fe40001f64270 */
[----:B------:R0:W-:Y:S01]  /*c310*/  @P5 STG.E.U16 desc[UR36][R6.64], R47 ;  /* 0x0000002f06005986 */ /* 0x0001e2000c101524 */
[----:B-1----:R-:W-:-:S05]  /*c320*/  IADD3 R10, P5, R105, R4, RZ ;  /* 0x00000004690a7210 */ /* 0x002fca0007fbe0ff */
[----:B------:R-:W-:-:S05]  /*c330*/  IMAD.X R11, R13, 0x1, R5, P5 ;  /* 0x000000010d0b7824 */ /* 0x000fca00028e0605 */
[----:B------:R1:W-:Y:S01]  /*c340*/  @P4 STG.E.U16 desc[UR36][R10.64], R48 ;  /* 0x000000300a004986 */ /* 0x0003e2000c101524 */
[----:B0-----:R-:W-:Y:S02]  /*c350*/  IADD3 R6, P5, R107, R4, RZ ;  /* 0x000000046b067210 */ /* 0x001fe40007fbe0ff */
[C---:B------:R-:W-:Y:S02]  /*c360*/  ISETP.GT.AND P4, PT, R3.reuse, 0x180, P0 ;  /* 0x000001800300780c */ /* 0x040fe40000784270 */
[----:B------:R-:W-:Y:S01]  /*c370*/  ISETP.GT.AND P0, PT, R3, 0x188, P0 ;  /* 0x000001880300780c */ /* 0x000fe20000704270 */
[----:B------:R-:W-:Y:S01]  /*c380*/  IMAD.X R7, R13, 0x1, R5, P5 ;  /* 0x000000010d077824 */ /* 0x000fe200028e0605 */
[----:B------:R-:W-:-:S05]  /*c390*/  IADD3 R14, P5, R105, R8, RZ ;  /* 0x00000008690e7210 */ /* 0x000fca0007fbe0ff */
[----:B------:R-:W-:Y:S01]  /*c3a0*/  IMAD.X R15, R13, 0x1, R9, P5 ;  /* 0x000000010d0f7824 */ /* 0x000fe200028e0609 */
[----:B------:R-:W-:-:S03]  /*c3b0*/  IADD3 R20, P5, R109, R4, RZ ;  /* 0x000000046d147210 */ /* 0x000fc60007fbe0ff */
[----:B------:R4:W-:Y:S01]  /*c3c0*/  @P4 STG.E.U16 desc[UR36][R6.64], R49 ;  /* 0x0000003106004986 */ /* 0x0009e2000c101524 */
[----:B------:R-:W-:Y:S01]  /*c3d0*/  IADD3 R4, P4, R111, R4, RZ ;  /* 0x000000046f047210 */ /* 0x000fe20007f9e0ff */
[--C-:B------:R-:W-:Y:S02]  /*c3e0*/  IMAD.X R21, R13, 0x1, R5.reuse, P5 ;  /* 0x000000010d157824 */ /* 0x100fe400028e0605 */
[----:B------:R4:W-:Y:S01]  /*c3f0*/  @P3 STG.E.U16 desc[UR36][R14.64], R50 ;  /* 0x000000320e003986 */ /* 0x0009e2000c101524 */
[-C--:B-1----:R-:W-:Y:S01]  /*c400*/  IADD3 R10, P3, R107, R8.reuse, RZ ;  /* 0x000000086b0a7210 */ /* 0x082fe20007f7e0ff */
[----:B------:R-:W-:Y:S01]  /*c410*/  IMAD.X R5, R13, 0x1, R5, P4 ;  /* 0x000000010d057824 */ /* 0x000fe200020e0605 */
[C---:B------:R-:W-:Y:S02]  /*c420*/  ISETP.GT.AND P4, PT, R3.reuse, 0x180, P2 ;  /* 0x000001800300780c */ /* 0x040fe40001784270 */
[----:B------:R-:W-:Y:S01]  /*c430*/  ISETP.GT.AND P2, PT, R3, 0x188, P2 ;  /* 0x000001880300780c */ /* 0x000fe20001744270 */
[----:B------:R-:W-:Y:S01]  /*c440*/  IMAD.X R11, R13, 0x1, R9, P3 ;  /* 0x000000010d0b7824 */ /* 0x000fe200018e0609 */
[----:B------:R-:W-:-:S02]  /*c450*/  IADD3 R24, P3, R109, R8, RZ ;  /* 0x000000086d187210 */ /* 0x000fc40007f7e0ff */
[----:B------:R-:W-:Y:S02]  /*c460*/  IADD3 R8, P5, R111, R8, RZ ;  /* 0x000000086f087210 */ /* 0x000fe40007fbe0ff */
[----:B------:R4:W-:Y:S01]  /*c470*/  @P0 STG.E.U16 desc[UR36][R10.64], R51 ;  /* 0x000000330a000986 */ /* 0x0009e2000c101524 */
[--C-:B------:R-:W-:Y:S01]  /*c480*/  IMAD.X R25, R13, 0x1, R9.reuse, P3 ;  /* 0x000000010d197824 */ /* 0x100fe200018e0609 */
[----:B------:R-:W-:Y:S01]  /*c490*/  ISETP.GT.AND P3, PT, R3, 0x180, P1 ;  /* 0x000001800300780c */ /* 0x000fe20000f64270 */
[----:B------:R-:W-:Y:S01]  /*c4a0*/  IMAD.X R9, R13, 0x1, R9, P5 ;  /* 0x000000010d097824 */ /* 0x000fe200028e0609 */
[----:B------:R-:W-:Y:S01]  /*c4b0*/  ISETP.GT.AND P1, PT, R3, 0x188, P1 ;  /* 0x000001880300780c */ /* 0x000fe20000f24270 */
[----:B------:R4:W-:Y:S10]  /*c4c0*/  @P4 STG.E.U16 desc[UR36][R20.64], R52 ;  /* 0x0000003414004986 */ /* 0x0009f4000c101524 */
[----:B------:R4:W-:Y:S04]  /*c4d0*/  @P3 STG.E.U16 desc[UR36][R4.64], R53 ;  /* 0x0000003504003986 */ /* 0x0009e8000c101524 */
[----:B------:R4:W-:Y:S04]  /*c4e0*/  @P2 STG.E.U16 desc[UR36][R24.64], R54 ;  /* 0x0000003618002986 */ /* 0x0009e8000c101524 */
[----:B------:R4:W-:Y:S02]  /*c4f0*/  @P1 STG.E.U16 desc[UR36][R8.64], R55 ;  /* 0x0000003708001986 */ /* 0x0009e4000c101524 */
.L_x_250:
[----:B------:R-:W-:Y:S05]  /*c500*/  BSYNC B0 ;  /* 0x0000000000007941 */ /* 0x000fea0003800000 */
.L_x_28:
[----:B------:R-:W-:Y:S01]  /*c510*/  ULDC UR4, c[0x0][0xc] ;  /* 0x0000030000047ab9 */ /* 0x000fe20000000800 */
[----:B------:R-:W-:Y:S01]  /*c520*/  ULDC UR5, c[0x0][0x10] ;  /* 0x0000040000057ab9 */ /* 0x000fe20000000800 */
[----:B------:R-:W0:Y:S01]  /*c530*/  LDC R3, c[0x0][0x14] ;  /* 0x00000500ff037b82 */ /* 0x000e220000000800 */
[----:B------:R-:W-:Y:S01]  /*c540*/  UIMAD.WIDE.U32 UR4, UR4, UR5, URZ ;  /* 0x00000005040472a5 */ /* 0x000fe2000f8e003f */
[----:B------:R-:W-:Y:S02]  /*c550*/  IMAD.MOV.U32 R156, RZ, RZ, -0x1 ;  /* 0xffffffffff9c7424 */ /* 0x000fe400078e00ff */
[----:B------:R-:W-:-:S03]  /*c560*/  IMAD.MOV.U32 R23, RZ, RZ, -0x1 ;  /* 0xffffffffff177424 */ /* 0x000fc600078e00ff */
[----:B0-----:R-:W-:-:S04]  /*c570*/  IMAD.WIDE.U32 R16, R3, UR4, R16 ;  /* 0x0000000403107c25 */ /* 0x001fc8000f8e0010 */
[----:B------:R-:W-:Y:S01]  /*c580*/  IMAD R3, R3, UR5, RZ ;  /* 0x0000000503037c24 */ /* 0x000fe2000f8e02ff */
[----:B------:R-:W-:Y:S02]  /*c590*/  ULDC.64 UR4, c[0x0][0x650] ;  /* 0x0001940000047ab9 */ /* 0x000fe40000000a00 */
[----:B------:R-:W-:Y:S01]  /*c5a0*/  ISETP.GE.U32.AND P0, PT, R16, UR4, PT ;  /* 0x0000000410007c0c */ /* 0x000fe2000bf06070 */
[--C-:B------:R-:W-:Y:S01]  /*c5b0*/  IMAD.IADD R17, R17, 0x1, R3.reuse ;  /* 0x0000000111117824 */ /* 0x100fe200078e0203 */
[----:B------:R-:W-:-:S04]  /*c5c0*/  PRMT R3, RZ, 0x7610, R3 ;  /* 0x00007610ff037816 */ /* 0x000fc80000000003 */
[----:B------:R-:W-:-:S13]  /*c5d0*/  ISETP.GE.U32.AND.EX P0, PT, R17, UR5, PT, P0 ;  /* 0x0000000511007c0c */ /* 0x000fda000bf06100 */
[----:B------:R-:W-:Y:S05]  /*c5e0*/  @P0 BRA `(.L_x_251) ;  /* 0x0000000400640947 */ /* 0x000fea0003800000 */
[----:B------:R-:W0:Y:S01]  /*c5f0*/  S2R R12, SR_CTAID.X ;  /* 0x00000000000c7919 */ /* 0x000e220000002500 */
[----:B--2-4-:R-:W2:Y:S01]  /*c600*/  LDC.64 R10, c[0x0][0x628] ;  /* 0x00018a00ff0a7b82 */ /* 0x014ea20000000a00 */
[----:B------:R-:W-:Y:S01]  /*c610*/  ULDC UR4, c[0x0][0x150] ;  /* 0x0000540000047ab9 */ /* 0x000fe20000000800 */
[----:B------:R-:W-:Y:S01]  /*c620*/  IMAD.MOV.U32 R8, RZ, RZ, R16 ;  /* 0x000000ffff087224 */ /* 0x000fe200078e0010 */
[----:B------:R-:W4:Y:S01]  /*c630*/  S2R R24, SR_CTAID.Y ;  /* 0x0000000000187919 */ /* 0x000f220000002600 */
[----:B------:R-:W-:-:S04]  /*c640*/  IMAD.MOV.U32 R9, RZ, RZ, R17 ;  /* 0x000000ffff097224 */ /* 0x000fc800078e0011 */
[----:B------:R-:W1:Y:S08]  /*c650*/  LDC R21, c[0x0][0x144] ;  /* 0x00005100ff157b82 */ /* 0x000e700000000800 */
[----:B------:R-:W1:Y:S08]  /*c660*/  LDC R0, c[0x0][0x630] ;  /* 0x00018c00ff007b82 */ /* 0x000e700000000800 */
[----:B------:R-:W1:Y:S01]  /*c670*/  LDC.64 R14, c[0x0][0x620] ;  /* 0x00018800ff0e7b82 */ /* 0x000e620000000a00 */
[----:B--2---:R-:W-:-:S04]  /*c680*/  ISETP.NE.U32.AND P0, PT, R10, RZ, PT ;  /* 0x000000ff0a00720c */ /* 0x004fc80003f05070 */
[----:B------:R-:W-:Y:S02]  /*c690*/  ISETP.NE.AND.EX P0, PT, R11, RZ, PT, P0 ;  /* 0x000000ff0b00720c */ /* 0x000fe40003f05300 */
[----:B0-----:R-:W-:-:S05]  /*c6a0*/  I2FP.F32.U32 R3, R12 ;  /* 0x0000000c00037245 */ /* 0x001fca0000201000 */
[----:B------:R-:W-:-:S04]  /*c6b0*/  FMUL R3, R3, UR4 ;  /* 0x0000000403037c20 */ /* 0x000fc80008400000 */
[----:B-----5:R0:W2:Y:S02]  /*c6c0*/  F2I.U32.TRUNC.NTZ R20, R3 ;  /* 0x0000000300147305 */ /* 0x0200a4000020f000 */
[----:B----4-:R-:W-:Y:S05]  /*c6d0*/  @!P0 BRA `(.L_x_252) ;  /* 0x0000000000288947 */ /* 0x010fea0003800000 */
[----:B0-----:R-:W0:Y:S02]  /*c6e0*/  LDC R3, c[0x0][0x634] ;  /* 0x00018d00ff037b82 */ /* 0x001e240000000800 */
[----:B0-----:R-:W-:-:S05]  /*c6f0*/  IADD3 R3, P0, R16, R3, RZ ;  /* 0x0000000310037210 */ /* 0x001fca0007f1e0ff */
[----:B------:R-:W-:-:S04]  /*c700*/  IMAD.X R13, RZ, RZ, R17, P0 ;  /* 0x000000ffff0d7224 */ /* 0x000fc800000e0611 */
[----:B---3--:R-:W-:-:S04]  /*c710*/  IMAD.WIDE.U32 R4, R13, R10, RZ ;  /* 0x0000000a0d047225 */ /* 0x008fc800078e00ff */
[----:B-1----:R-:W-:-:S04]  /*c720*/  IMAD.WIDE.U32 R6, P0, R3, R11, R4 ;  /* 0x0000000b03067225 */ /* 0x002fc80007800004 */
[----:B------:R-:W-:-:S04]  /*c730*/  IMAD.WIDE.U32 R4, R3, R10, RZ ;  /* 0x0000000a03047225 */ /* 0x000fc800078e00ff */
[----:B------:R-:W-:Y:S01]  /*c740*/  IMAD.X R9, RZ, RZ, RZ, P0 ;  /* 0x000000ffff097224 */ /* 0x000fe200000e06ff */
[----:B------:R-:W-:Y:S01]  /*c750*/  IADD3 RZ, P0, R5, R6, RZ ;  /* 0x0000000605ff7210 */ /* 0x000fe20007f1e0ff */
[----:B------:R-:W-:-:S04]  /*c760*/  IMAD.MOV.U32 R8, RZ, RZ, R7 ;  /* 0x000000ffff087224 */ /* 0x000fc800078e0007 */
[----:B------:R-:W-:-:S08]  /*c770*/  IMAD.WIDE.U32.X R8, R13, R11, R8, P0 ;  /* 0x0000000b0d087225 */ /* 0x000fd000000e0408 */
.L_x_252:
[----:B------:R-:W4:Y:S01]  /*c780*/  LDC.64 R28, c[0x0][0x640] ;  /* 0x00019000ff1c7b82 */ /* 0x000f220000000a00 */
[-CC-:B-1----:R-:W-:Y:S01]  /*c790*/  SHF.R.U64 R23, R8, R0.reuse, R9.reuse ;  /* 0x0000000008177219 */ /* 0x182fe20000001209 */
[----:B--2---:R-:W-:Y:S01]  /*c7a0*/  IMAD.MOV R20, RZ, RZ, -R20 ;  /* 0x000000ffff147224 */ /* 0x004fe200078e0a14 */
[----:B------:R-:W-:Y:S01]  /*c7b0*/  SHF.R.U32.HI R0, RZ, R0, R9 ;  /* 0x00000000ff007219 */ /* 0x000fe20000011609 */
[----:B------:R-:W-:Y:S01]  /*c7c0*/  ULDC UR4, c[0x0][0x154] ;  /* 0x0000550000047ab9 */ /* 0x000fe20000000800 */
[----:B0-----:R-:W-:Y:S01]  /*c7d0*/  IADD3 R3, P0, RZ, -R23, RZ ;  /* 0x80000017ff037210 */ /* 0x001fe20007f1e0ff */
[----:B------:R-:W-:Y:S02]  /*c7e0*/  IMAD R21, R21, R20, R12 ;  /* 0x0000001415157224 */ /* 0x000fe400078e020c */
[----:B------:R-:W0:Y:S01]  /*c7f0*/  LDC R6, c[0x0][0x618] ;  /* 0x00018600ff067b82 */ /* 0x000e220000000800 */
[----:B------:R-:W-:Y:S02]  /*c800*/  IMAD.MOV.U32 R7, RZ, RZ, 0x1 ;  /* 0x00000001ff077424 */ /* 0x000fe400078e00ff */
[----:B---3--:R-:W-:-:S04]  /*c810*/  IMAD.X R5, RZ, RZ, ~R0, P0 ;  /* 0x000000ffff057224 */ /* 0x008fc800000e0e00 */
[-C--:B------:R-:W-:Y:S01]  /*c820*/  IMAD R0, R5, R14.reuse, RZ ;  /* 0x0000000e05007224 */ /* 0x080fe200078e02ff */
[----:B------:R-:W1:Y:S01]  /*c830*/  LDC R8, c[0x0][0x608] ;  /* 0x00018200ff087b82 */ /* 0x000e620000000800 */
[----:B------:R-:W-:-:S04]  /*c840*/  IMAD.WIDE.U32 R4, R3, R14, R16 ;  /* 0x0000000e03047225 */ /* 0x000fc800078e0010 */
[----:B------:R-:W-:Y:S01]  /*c850*/  IMAD R3, R3, R15, R0 ;  /* 0x0000000f03037224 */ /* 0x000fe200078e0200 */
[----:B------:R-:W-:Y:S02]  /*c860*/  I2FP.F32.U32 R0, R24 ;  /* 0x0000001800007245 */ /* 0x000fe40000201000 */
[----:B------:R-:W2:Y:S01]  /*c870*/  LDC R26, c[0x0][0x658] ;  /* 0x00019600ff1a7b82 */ /* 0x000ea20000000800 */
[----:B------:R-:W-:Y:S01]  /*c880*/  IMAD.IADD R3, R5, 0x1, R3 ;  /* 0x0000000105037824 */ /* 0x000fe200078e0203 */
[----:B----4-:R-:W-:Y:S01]  /*c890*/  ISETP.NE.U32.AND P0, PT, R28, RZ, PT ;  /* 0x000000ff1c00720c */ /* 0x010fe20003f05070 */
[----:B------:R-:W-:Y:S01]  /*c8a0*/  FMUL R0, R0, UR4 ;  /* 0x0000000400007c20 */ /* 0x000fe20008400000 */
[----:B------:R-:W-:Y:S02]  /*c8b0*/  IMAD.MOV.U32 R5, RZ, RZ, -0x1 ;  /* 0xffffffffff057424 */ /* 0x000fe400078e00ff */
[----:B------:R-:W-:Y:S01]  /*c8c0*/  ISETP.NE.AND.EX P0, PT, R29, RZ, PT, P0 ;  /* 0x000000ff1d00720c */ /* 0x000fe20003f05300 */
[----:B------:R3:W4:Y:S01]  /*c8d0*/  F2I.U32.TRUNC.NTZ R13, R0 ;  /* 0x00000000000d7305 */ /* 0x000722000020f000 */
[----:B------:R-:W3:Y:S01]  /*c8e0*/  LDC R15, c[0x0][0x148] ;  /* 0x00005200ff0f7b82 */ /* 0x000ee20000000800 */
[----:B0-----:R-:W-:-:S02]  /*c8f0*/  SHF.R.U64 R12, R4, R6, R3 ;  /* 0x00000006040c7219 */ /* 0x001fc40000001203 */
[----:B------:R-:W-:-:S05]  /*c900*/  SHF.R.U32.HI R3, RZ, R6, R3 ;  /* 0x00000006ff037219 */ /* 0x000fca0000011603 */
[----:B------:R-:W0:Y:S01]  /*c910*/  LDC R20, c[0x0][0x600] ;  /* 0x00018000ff147b82 */ /* 0x000e220000000800 */
[-CC-:B-1----:R-:W-:Y:S02]  /*c920*/  SHF.R.U64 R10, R12, R8.reuse, R3.reuse ;  /* 0x000000080c0a7219 */ /* 0x182fe40000001203 */
[----:B------:R-:W-:-:S05]  /*c930*/  SHF.R.U32.HI R3, RZ, R8, R3 ;  /* 0x00000008ff037219 */ /* 0x000fca0000011603 */
[----:B------:R-:W1:Y:S01]  /*c940*/  LDC R27, c[0x0][0x648] ;  /* 0x00019200ff1b7b82 */ /* 0x000e620000000800 */
[-C--:B--2---:R-:W-:Y:S02]  /*c950*/  SHF.L.U32 R4, R5, R26.reuse, RZ ;  /* 0x0000001a05047219 */ /* 0x084fe400000006ff */
[-CC-:B------:R-:W-:Y:S02]  /*c960*/  SHF.R.U64 R14, R10, R26.reuse, R3.reuse ;  /* 0x0000001a0a0e7219 */ /* 0x180fe40000001203 */
[----:B------:R-:W-:Y:S02]  /*c970*/  SHF.R.U32.HI R5, RZ, R26, R3 ;  /* 0x0000001aff057219 */ /* 0x000fe40000011603 */
[----:B------:R-:W-:Y:S01]  /*c980*/  LOP3.LUT R25, RZ, R4, RZ, 0x33, !PT ;  /* 0x00000004ff197212 */ /* 0x000fe200078e33ff */
[----:B------:R-:W2:Y:S01]  /*c990*/  LDC R30, c[0x0][0x638] ;  /* 0x00018e00ff1e7b82 */ /* 0x000ea20000000800 */
[----:B------:R-:W-:Y:S01]  /*c9a0*/  SHF.L.U32 R26, R7, R26, RZ ;  /* 0x0000001a071a7219 */ /* 0x000fe200000006ff */
[----:B------:R-:W-:-:S06]  /*c9b0*/  IMAD.MOV.U32 R4, RZ, RZ, R14 ;  /* 0x000000ffff047224 */ /* 0x000fcc00078e000e */
[----:B------:R-:W0:Y:S01]  /*c9c0*/  LDC R31, c[0x0][0x610] ;  /* 0x00018400ff1f7b82 */ /* 0x000e220000000800 */
[----:B----4-:R-:W-:Y:S05]  /*c9d0*/  @!P0 BRA `(.L_x_253) ;  /* 0x0000000000288947 */ /* 0x010fea0003800000 */
[----:B------:R-:W4:Y:S02]  /*c9e0*/  LDC R3, c[0x0][0x64c] ;  /* 0x00019300ff037b82 */ /* 0x000f240000000800 */
[----:B----4-:R-:W-:-:S05]  /*c9f0*/  IADD3 R3, P0, R14, R3, RZ ;  /* 0x000000030e037210 */ /* 0x010fca0007f1e0ff */
        /* <DEDUP_REMOVED lines=8> */
.L_x_253:
[----:B------:R-:W-:Y:S01]  /*ca80*/  ISETP.NE.AND P0, PT, R2, 0x1, PT ;  /* 0x000000010200780c */ /* 0x000fe20003f05270 */
[----:B0-----:R-:W-:Y:S01]  /*ca90*/  VIADD R7, R20, 0xffffffff ;  /* 0xffffffff14077836 */ /* 0x001fe20000000000 */
[----:B-1-3--:R-:W-:Y:S01]  /*caa0*/  SHF.R.U64 R0, R4, R27, R5 ;  /* 0x0000001b04007219 */ /* 0x00afe20000001205 */
[----:B------:R-:W-:Y:S01]  /*cab0*/  IMAD.MOV R13, RZ, RZ, -R13 ;  /* 0x000000ffff0d7224 */ /* 0x000fe200078e0a0d */
[----:B------:R-:W-:Y:S01]  /*cac0*/  LOP3.LUT R5, R10, R25, RZ, 0xc0, !PT ;  /* 0x000000190a057212 */ /* 0x000fe200078ec0ff */
[----:B------:R-:W-:Y:S01]  /*cad0*/  IMAD.MOV.U32 R4, RZ, RZ, 0x1 ;  /* 0x00000001ff047424 */ /* 0x000fe200078e00ff */
[----:B------:R-:W-:Y:S01]  /*cae0*/  LOP3.LUT R12, R12, R7, RZ, 0xc0, !PT ;  /* 0x000000070c0c7212 */ /* 0x000fe200078ec0ff */
[----:B------:R-:W-:Y:S02]  /*caf0*/  IMAD.MOV R3, RZ, RZ, -R0 ;  /* 0x000000ffff037224 */ /* 0x000fe400078e0a00 */
[----:B------:R-:W-:Y:S02]  /*cb00*/  IMAD R0, R26, R0, R5 ;  /* 0x000000001a007224 */ /* 0x000fe400078e0205 */
[----:B--2---:R-:W-:-:S02]  /*cb10*/  IMAD R3, R3, R30, R14 ;  /* 0x0000001e03037224 */ /* 0x004fc400078e020e */
[----:B------:R-:W-:Y:S02]  /*cb20*/  @P0 IMAD R21, R15, R13, R24 ;  /* 0x0000000d0f150224 */ /* 0x000fe400078e0218 */
[----:B------:R-:W-:Y:S01]  /*cb30*/  IMAD R5, R3, R20, R12 ;  /* 0x0000001403057224 */ /* 0x000fe200078e020c */
[----:B------:R-:W-:Y:S01]  /*cb40*/  PRMT R3, R4, 0x7610, R3 ;  /* 0x0000761004037816 */ /* 0x000fe20000000003 */
[----:B------:R-:W-:-:S05]  /*cb50*/  IMAD R0, R0, R31, R21 ;  /* 0x0000001f00007224 */ /* 0x000fca00078e0215 */
[----:B------:R-:W-:Y:S02]  /*cb60*/  SEL R156, R5, R0, !P0 ;  /* 0x00000000059c7207 */ /* 0x000fe40004000000 */
[----:B------:R-:W-:-:S07]  /*cb70*/  SEL R0, R0, R5, !P0 ;  /* 0x0000000500007207 */ /* 0x000fce0004000000 */
.L_x_251:
[----:B------:R-:W-:Y:S01]  /*cb80*/  LOP3.LUT P0, RZ, R3, 0xff, RZ, 0xc0, !PT ;  /* 0x000000ff03ff7812 */ /* 0x000fe2000780c0ff */
[----:B------:R-:W-:-:S12]  /*cb90*/  IMAD.MOV.U32 R155, RZ, RZ, R0 ;  /* 0x000000ffff9b7224 */ /* 0x000fd800078e0000 */
[----:B------:R-:W-:Y:S05]  /*cba0*/  @P0 BRA `(.L_x_254) ;  /* 0xffffff4000f40947 */ /* 0x000fea000383ffff */
[----:B------:R-:W-:Y:S05]  /*cbb0*/  EXIT ;  /* 0x000000000000794d */ /* 0x000fea0003800000 */
.L_x_3:
[----:B0-----:R-:W-:Y:S01]  /*cbc0*/  ULDC.64 UR4, c[0x0][0x650] ;  /* 0x0001940000047ab9 */ /* 0x001fe20000000a00 */
        /* <DEDUP_REMOVED lines=25> */
.L_x_256:
[--C-:B------:R-:W-:Y:S01]  /*cd60*/  SHF.R.U64 R12, R10, R14, R11.reuse ;  /* 0x0000000e0a0c7219 */ /* 0x100fe2000000120b */
[----:B------:R-:W0:Y:S01]  /*cd70*/  LDC R22, c[0x0][0x618] ;  /* 0x00018600ff167b82 */ /* 0x000e220000000800 */
[----:B------:R-:W-:Y:S01]  /*cd80*/  I2FP.F32.U32 R6, R4 ;  /* 0x0000000400067245 */ /* 0x000fe20000201000 */
[----:B------:R-:W-:Y:S01]  /*cd90*/  ULDC UR4, c[0x0][0x150] ;  /* 0x0000540000047ab9 */ /* 0x000fe20000000800 */
[----:B------:R-:W-:Y:S02]  /*cda0*/  SHF.R.U32.HI R5, RZ, R14, R11 ;  /* 0x0000000eff057219 */ /* 0x000fe4000001160b */
[----:B------:R-:W-:Y:S01]  /*cdb0*/  IADD3 R9, P0, RZ, -R12, RZ ;  /* 0x8000000cff097210 */ /* 0x000fe20007f1e0ff */
[----:B------:R-:W-:Y:S01]  /*cdc0*/  FMUL R11, R6, UR4 ;  /* 0x00000004060b7c20 */ /* 0x000fe20008400000 */
[----:B------:R-:W-:Y:S01]  /*cdd0*/  ULDC UR4, c[0x0][0x154] ;  /* 0x0000550000047ab9 */ /* 0x000fe20000000800 */
[----:B------:R-:W1:Y:S02]  /*cde0*/  LDC.64 R24, c[0x0][0x640] ;  /* 0x00019000ff187b82 */ /* 0x000e640000000a00 */
[----:B------:R-:W-:-:S02]  /*cdf0*/  IMAD.X R5, RZ, RZ, ~R5, P0 ;  /* 0x000000ffff057224 */ /* 0x000fc400000e0e05 */
[----:B------:R-:W2:Y:S01]  /*ce00*/  F2I.U32.TRUNC.NTZ R11, R11 ;  /* 0x0000000b000b7305 */ /* 0x000ea2000020f000 */
[----:B------:R-:W-:-:S03]  /*ce10*/  IMAD.WIDE.U32 R6, R9, R20, R16 ;  /* 0x0000001409067225 */ /* 0x000fc600078e0010 */
[----:B------:R-:W3:Y:S01]  /*ce20*/  LDC R13, c[0x0][0x144] ;  /* 0x00005100ff0d7b82 */ /* 0x000ee20000000800 */
[----:B------:R-:W-:-:S04]  /*ce30*/  IMAD R8, R5, R20, RZ ;  /* 0x0000001405087224 */ /* 0x000fc800078e02ff */
[----:B------:R-:W-:Y:S02]  /*ce40*/  IMAD R5, R9, R21, R8 ;  /* 0x0000001509057224 */ /* 0x000fe400078e0208 */
[----:B------:R-:W-:Y:S01]  /*ce50*/  IMAD.MOV.U32 R8, RZ, RZ, -0x1 ;  /* 0xffffffffff087424 */ /* 0x000fe200078e00ff */
[----:B------:R-:W4:Y:S01]  /*ce60*/  LDC R14, c[0x0][0x608] ;  /* 0x00018200ff0e7b82 */ /* 0x000f220000000800 */
[----:B------:R-:W-:Y:S01]  /*ce70*/  IMAD.IADD R5, R7, 0x1, R5 ;  /* 0x0000000107057824 */ /* 0x000fe200078e0205 */
[----:B------:R-:W-:-:S04]  /*ce80*/  I2FP.F32.U32 R7, R3 ;  /* 0x0000000300077245 */ /* 0x000fc80000201000 */
[-C--:B0-----:R-:W-:Y:S01]  /*ce90*/  SHF.R.U64 R10, R6, R22.reuse, R5 ;  /* 0x00000016060a7219 */ /* 0x081fe20000001205 */
[----:B--2---:R-:W-:Y:S01]  /*cea0*/  IMAD.MOV R6, RZ, RZ, -R11 ;  /* 0x000000ffff067224 */ /* 0x004fe200078e0a0b */
[----:B------:R-:W0:Y:S01]  /*ceb0*/  LDC R9, c[0x0][0x658] ;  /* 0x00019600ff097b82 */ /* 0x000e220000000800 */
[----:B-1----:R-:W-:Y:S01]  /*cec0*/  ISETP.NE.U32.AND P0, PT, R24, RZ, PT ;  /* 0x000000ff1800720c */ /* 0x002fe20003f05070 */
[----:B------:R-:W-:Y:S01]  /*ced0*/  FMUL R7, R7, UR4 ;  /* 0x0000000407077c20 */ /* 0x000fe20008400000 */
[----:B------:R-:W-:Y:S02]  /*cee0*/  SHF.R.U32.HI R5, RZ, R22, R5 ;  /* 0x00000016ff057219 */ /* 0x000fe40000011605 */
[----:B------:R-:W-:-:S03]  /*cef0*/  ISETP.NE.AND.EX P0, PT, R25, RZ, PT, P0 ;  /* 0x000000ff1900720c */ /* 0x000fc60003f05300 */
[----:B------:R-:W1:Y:S01]  /*cf00*/  LDC R20, c[0x0][0x148] ;  /* 0x00005200ff147b82 */ /* 0x000e620000000800 */
[----:B---3--:R-:W-:Y:S02]  /*cf10*/  IMAD R23, R13, R6, R4 ;  /* 0x000000060d177224 */ /* 0x008fe400078e0204 */
[----:B------:R-:W-:-:S05]  /*cf20*/  IMAD.MOV.U32 R6, RZ, RZ, 0x1 ;  /* 0x00000001ff067424 */ /* 0x000fca00078e00ff */
[----:B------:R-:W2:Y:S01]  /*cf30*/  LDC R21, c[0x0][0x600] ;  /* 0x00018000ff157b82 */ /* 0x000ea20000000800 */
[-CC-:B----4-:R-:W-:Y:S02]  /*cf40*/  SHF.R.U64 R13, R10, R14.reuse, R5.reuse ;  /* 0x0000000e0a0d7219 */ /* 0x190fe40000001205 */
[----:B------:R-:W-:Y:S02]  /*cf50*/  SHF.R.U32.HI R4, RZ, R14, R5 ;  /* 0x0000000eff047219 */ /* 0x000fe40000011605 */
[----:B------:R3:W4:Y:S03]  /*cf60*/  F2I.U32.TRUNC.NTZ R14, R7 ;  /* 0x00000007000e7305 */ /* 0x000726000020f000 */
[----:B------:R-:W1:Y:S01]  /*cf70*/  LDC R26, c[0x0][0x648] ;  /* 0x00019200ff1a7b82 */ /* 0x000e620000000800 */
[-C--:B0-----:R-:W-:Y:S02]  /*cf80*/  SHF.R.U64 R15, R13, R9.reuse, R4 ;  /* 0x000000090d0f7219 */ /* 0x081fe40000001204 */
[----:B------:R-:W-:-:S02]  /*cf90*/  SHF.L.U32 R8, R8, R9, RZ ;  /* 0x0000000908087219 */ /* 0x000fc400000006ff */
[-C--:B------:R-:W-:Y:S01]  /*cfa0*/  SHF.R.U32.HI R5, RZ, R9.reuse, R4 ;  /* 0x00000009ff057219 */ /* 0x080fe20000011604 */
[----:B------:R-:W-:Y:S01]  /*cfb0*/  IMAD.MOV.U32 R4, RZ, RZ, R15 ;  /* 0x000000ffff047224 */ /* 0x000fe200078e000f */
[----:B------:R-:W-:Y:S01]  /*cfc0*/  SHF.L.U32 R22, R6, R9, RZ ;  /* 0x0000000906167219 */ /* 0x000fe200000006ff */
[----:B------:R-:W0:Y:S01]  /*cfd0*/  LDC R27, c[0x0][0x638] ;  /* 0x00018e00ff1b7b82 */ /* 0x000e220000000800 */
[----:B------:R-:W-:-:S07]  /*cfe0*/  LOP3.LUT R28, RZ, R8, RZ, 0x33, !PT ;  /* 0x00000008ff1c7212 */ /* 0x000fce00078e33ff */
        /* <DEDUP_REMOVED lines=12> */
.L_x_257:
[----:B------:R-:W-:Y:S01]  /*d0b0*/  ISETP.NE.AND P0, PT, R2, 0x1, PT ;  /* 0x000000010200780c */ /* 0x000fe20003f05270 */
[----:B--2---:R-:W-:Y:S01]  /*d0c0*/  VIADD R7, R21, 0xffffffff ;  /* 0xffffffff15077836 */ /* 0x004fe20000000000 */
[----:B-1----:R-:W-:Y:S01]  /*d0d0*/  SHF.R.U64 R5, R4, R26, R5 ;  /* 0x0000001a04057219 */ /* 0x002fe20000001205 */
[----:B------:R-:W-:Y:S01]  /*d0e0*/  IMAD.MOV R14, RZ, RZ, -R14 ;  /* 0x000000ffff0e7224 */ /* 0x000fe200078e0a0e */
[----:B------:R-:W-:Y:S01]  /*d0f0*/  LOP3.LUT R4, R13, R28, RZ, 0xc0, !PT ;  /* 0x0000001c0d047212 */ /* 0x000fe200078ec0ff */
[----:B------:R-:W-:Y:S01]  /*d100*/  IMAD.MOV.U32 R8, RZ, RZ, R12 ;  /* 0x000000ffff087224 */ /* 0x000fe200078e000c */
[----:B------:R-:W-:Y:S01]  /*d110*/  LOP3.LUT R10, R10, R7, RZ, 0xc0, !PT ;  /* 0x000000070a0a7212 */ /* 0x000fe200078ec0ff */
[----:B------:R-:W-:Y:S02]  /*d120*/  IMAD.MOV R6, RZ, RZ, -R5 ;  /* 0x000000ffff067224 */ /* 0x000fe400078e0a05 */
[----:B------:R-:W-:-:S04]  /*d130*/  IMAD R4, R22, R5, R4 ;  /* 0x0000000516047224 */ /* 0x000fc800078e0204 */
[----:B------:R-:W-:Y:S02]  /*d140*/  @P0 IMAD R23, R20, R14, R3 ;  /* 0x0000000e14170224 */ /* 0x000fe400078e0203 */
[----:B0-----:R-:W-:Y:S02]  /*d150*/  IMAD R3, R6, R27, R15 ;  /* 0x0000001b06037224 */ /* 0x001fe400078e020f */
[----:B------:R-:W-:Y:S02]  /*d160*/  IMAD R7, R4, R29, R23 ;  /* 0x0000001d04077224 */ /* 0x000fe400078e0217 */
[----:B------:R-:W-:Y:S02]  /*d170*/  IMAD R4, R3, R21, R10 ;  /* 0x0000001503047224 */ /* 0x000fe400078e020a */
[----:B------:R-:W-:-:S03]  /*d180*/  IMAD.MOV.U32 R6, RZ, RZ, 0x1 ;  /* 0x00000001ff067424 */ /* 0x000fc600078e00ff */
[----:B------:R-:W-:Y:S02]  /*d190*/  SEL R9, R4, R7, !P0 ;  /* 0x0000000704097207 */ /* 0x000fe40004000000 */
[----:B------:R-:W-:-:S07]  /*d1a0*/  SEL R7, R7, R4, !P0 ;  /* 0x0000000407077207 */ /* 0x000fce0004000000 */
.L_x_255:
[----:B------:R-:W-:-:S08]  /*d1b0*/  NOP ;  /* 0x0000000000007918 */ /* 0x000fd00000000000 */
[----:B------:R-:W0:-:S00]  /*d1c0*/  USETMAXREG.DEALLOC.CTAPOOL 0x28 ;  /* 0x00000028000079c8 */ /* 0x000e0000080e0500 */
[----:B0-----:R-:W-:-:S13]  /*d1d0*/  ISETP.NE.AND P0, PT, R0, RZ, PT ;  /* 0x000000ff0000720c */ /* 0x001fda0003f05270 */
[----:B------:R-:W-:Y:S05]  /*d1e0*/  @P0 EXIT ;  /* 0x000000000000094d */ /* 0x000fea0003800000 */
[----:B------:R-:W-:Y:S01]  /*d1f0*/  LOP3.LUT P0, RZ, R6, 0xff, RZ, 0xc0, !PT ;  /* 0x000000ff06ff7812 */ /* 0x000fe2000780c0ff */
[----:B------:R-:W-:Y:S02]  /*d200*/  IMAD.MOV.U32 R0, RZ, RZ, 0x1 ;  /* 0x00000001ff007424 */ /* 0x000fe400078e00ff */
[----:B------:R-:W-:-:S10]  /*d210*/  IMAD.MOV.U32 R12, RZ, RZ, RZ ;  /* 0x000000ffff0c7224 */ /* 0x000fd400078e00ff */
[----:B------:R-:W-:Y:S05]  /*d220*/  @!P0 BRA `(.L_x_258) ;  /* 0x0000000c00308947 */ /* 0x000fea0003800000 */
[----:B------:R-:W0:Y:S01]  /*d230*/  LDC R0, c[0x0][0x28c] ;  /* 0x0000a300ff007b82 */ /* 0x000e220000000800 */
[----:B------:R-:W-:Y:S01]  /*d240*/  ULDC UR5, c[0x0][0x600] ;  /* 0x0001800000057ab9 */ /* 0x000fe20000000800 */
[----:B------:R-:W-:Y:S01]  /*d250*/  ULDC UR4, c[0x0][0xc] ;  /* 0x0000030000047ab9 */ /* 0x000fe20000000800 */
[----:B------:R-:W-:Y:S01]  /*d260*/  UIADD3 UR16, UR5, -0x1, URZ ;  /* 0xffffffff05107890 */ /* 0x000fe2000fffe03f */
[C---:B------:R-:W-:Y:S01]  /*d270*/  LOP3.LUT P2, RZ, R18.reuse, 0x7f, RZ, 0xc0, !PT ;  /* 0x0000007f12ff7812 */ /* 0x040fe2000784c0ff */
[----:B------:R-:W-:Y:S01]  /*d280*/  ULDC UR6, c[0x0][0x658] ;  /* 0x0001960000067ab9 */ /* 0x000fe20000000800 */
[----:B------:R-:W-:Y:S01]  /*d290*/  ULDC UR5, c[0x0][0x10] ;  /* 0x0000040000057ab9 */ /* 0x000fe20000000800 */
[----:B------:R-:W-:Y:S01]  /*d2a0*/  UMOV UR7, 0xffffffff ;  /* 0xffffffff00077882 */ /* 0x000fe20000000000 */
[----:B------:R-:W-:Y:S01]  /*d2b0*/  UMOV UR8, 0x1 ;  /* 0x0000000100087882 */ /* 0x000fe20000000000 */
[----:B------:R-:W-:Y:S01]  /*d2c0*/  UIMAD.WIDE.U32 UR4, UR4, UR5, URZ ;  /* 0x00000005040472a5 */ /* 0x000fe2000f8e003f */
[----:B------:R-:W-:Y:S01]  /*d2d0*/  LOP3.LUT P0, RZ, R18, 0x1f, RZ, 0xc0, !PT ;  /* 0x0000001f12ff7812 */ /* 0x000fe2000780c0ff */
[----:B------:R-:W-:Y:S01]  /*d2e0*/  USHF.L.U32 UR7, UR7, UR6, URZ ;  /* 0x0000000607077299 */ /* 0x000fe2000800063f */
[----:B------:R-:W-:Y:S01]  /*d2f0*/  BSSY B0, `(.L_x_258) ;  /* 0x00000bf000007945 */ /* 0x000fe20003800000 */
[----:B------:R-:W-:Y:S01]  /*d300*/  USHF.L.U32 UR18, UR8, UR6, URZ ;  /* 0x0000000608127299 */ /* 0x000fe2000800063f */
[----:B------:R-:W-:Y:S01]  /*d310*/  IMAD.MOV.U32 R13, RZ, RZ, 0x1 ;  /* 0x00000001ff0d7424 */ /* 0x000fe200078e00ff */
[----:B------:R-:W-:Y:S01]  /*d320*/  LOP3.LUT R11, R19, 0x2, RZ, 0xfc, !PT ;  /* 0x00000002130b7812 */ /* 0x000fe200078efcff */
[----:B------:R-:W-:Y:S01]  /*d330*/  ULDC UR6, c[0x0][0x14] ;  /* 0x0000050000067ab9 */ /* 0x000fe20000000800 */
[----:B------:R-:W-:Y:S01]  /*d340*/  PLOP3.LUT P0, PT, P0, P2, PT, 0x8a, 0x0 ;  /* 0x000000000000781c */ /* 0x000fe20000705172 */
[----:B------:R-:W-:Y:S01]  /*d350*/  UIMAD.WIDE.U32 UR20, UR4, UR6, URZ ;  /* 0x00000006041472a5 */ /* 0x000fe2000f8e003f */
[----:B------:R-:W-:Y:S01]  /*d360*/  IMAD.MOV.U32 R12, RZ, RZ, RZ ;  /* 0x000000ffff0c7224 */ /* 0x000fe200078e00ff */
[----:B------:R-:W-:-:S02]  /*d370*/  UIMAD UR13, UR5, UR6, URZ ;  /* 0x00000006050d72a4 */ /* 0x000fc4000f8e023f */
[----:B------:R-:W-:Y:S01]  /*d380*/  ULOP3.LUT UR17, URZ, UR7, URZ, 0x33, !UPT ;  /* 0x000000073f117292 */ /* 0x000fe2000f8e333f */
[----:B0-----:R-:W-:Y:S01]  /*d390*/  VIADD R0, R0, 0x1f ;  /* 0x0000001f00007836 */ /* 0x001fe20000000000 */
[----:B------:R-:W-:Y:S01]  /*d3a0*/  UIADD3 UR13, UR21, UR13, URZ ;  /* 0x0000000d150d7290 */ /* 0x000fe2000fffe03f */
[----:B------:R-:W-:-:S03]  /*d3b0*/  ULDC.64 UR22, c[0x0][0x198] ;  /* 0x0000660000167ab9 */ /* 0x000fc60000000a00 */
[----:B------:R-:W-:-:S04]  /*d3c0*/  SHF.R.S32.HI R3, RZ, 0x1f, R0 ;  /* 0x0000001fff037819 */ /* 0x000fc80000011400 */
[----:B------:R-:W-:Y:S01]  /*d3d0*/  LEA.HI R3, R3, R0, RZ, 0x5 ;  /* 0x0000000003037211 */ /* 0x000fe200078f28ff */
[----:B------:R-:W-:-:S03]  /*d3e0*/  IMAD.MOV.U32 R0, RZ, RZ, 0x1 ;  /* 0x00000001ff007424 */ /* 0x000fc600078e00ff */
[----:B------:R-:W-:-:S05]  /*d3f0*/  SHF.R.S32.HI R3, RZ, 0x5, R3 ;  /* 0x00000005ff037819 */ /* 0x000fca0000011403 */
[----:B------:R-:W-:-:S07]  /*d400*/  VIADD R10, R3, 0x1 ;  /* 0x00000001030a7836 */ /* 0x000fce0000000000 */
.L_x_270:
[----:B------:R-:W-:-:S03]  /*d410*/  UMOV UR4, 0xffffffff ;  /* 0xffffffff00047882 */ /* 0x000fc60000000000 */
[----:B------:R-:W-:Y:S05]  /*d420*/  BRA.DIV UR4, `(.L_x_259) ;  /* 0x0000000e04e47947 */ /* 0x000fea000b800000 */
[----:B------:R-:W-:-:S13]  /*d430*/  ELECT P6, URZ, PT ;  /* 0x00000000003f782f */ /* 0x000fda00038c0000 */
.L_x_283:
[----:B------:R-:W0:Y:S01]  /*d440*/  LDC R4, c[0x0][0x28c] ;  /* 0x0000a300ff047b82 */ /* 0x000e220000000800 */
[----:B------:R-:W-:Y:S01]  /*d450*/  BSSY B1, `(.L_x_260) ;  /* 0x0000037000017945 */ /* 0x000fe20003800000 */
[----:B0-----:R-:W-:-:S13]  /*d460*/  ISETP.LT.OR P6, PT, R4, 0x1, !P6 ;  /* 0x000000010400780c */ /* 0x001fda00077c1670 */
[----:B------:R-:W-:Y:S05]  /*d470*/  @P6 BRA `(.L_x_261) ;  /* 0x0000000000d06947 */ /* 0x000fea0003800000 */
[----:B------:R-:W-:Y:S02]  /*d480*/  IMAD.SHL.U32 R15, R9, 0x40, RZ ;  /* 0x00000040090f7824 */ /* 0x000fe400078e00ff */
[----:B------:R-:W-:Y:S02]  /*d490*/  IMAD.SHL.U32 R18, R7, 0x200, RZ ;  /* 0x0000020007127824 */ /* 0x000fe400078e00ff */
[----:B------:R-:W-:Y:S02]  /*d4a0*/  IMAD.MOV.U32 R20, RZ, RZ, RZ ;  /* 0x000000ffff147224 */ /* 0x000fe400078e00ff */
[----:B------:R-:W-:Y:S02]  /*d4b0*/  IMAD.MOV.U32 R4, RZ, RZ, R10 ;  /* 0x000000ffff047224 */ /* 0x000fe400078e000a */
[----:B------:R-:W-:Y:S02]  /*d4c0*/  IMAD.MOV.U32 R5, RZ, RZ, R0 ;  /* 0x000000ffff057224 */ /* 0x000fe400078e0000 */
[----:B------:R-:W-:-:S07]  /*d4d0*/  IMAD.MOV.U32 R6, RZ, RZ, R12 ;  /* 0x000000ffff067224 */ /* 0x000fce00078e000c */
.L_x_265:
[----:B------:R-:W0:Y:S01]  /*d4e0*/  S2R R14, SR_CgaCtaId ;  /* 0x00000000000e7919 */ /* 0x000e220000008800 */
[----:B------:R-:W-:Y:S01]  /*d4f0*/  MOV R7, 0x400 ;  /* 0x0000040000077802 */ /* 0x000fe20000000f00 */
[----:B------:R-:W1:Y:S03]  /*d500*/  @!P2 LDC R9, c[0x0][0x500] ;  /* 0x00014000ff09ab82 */ /* 0x000e660000000800 */
[----:B0-----:R-:W-:Y:S02]  /*d510*/  LEA R21, R14, R7, 0x18 ;  /* 0x000000070e157211 */ /* 0x001fe400078ec0ff */
[----:B------:R-:W-:-:S03]  /*d520*/  SHF.L.U32 R7, R5, 0x1f, RZ ;  /* 0x0000001f05077819 */ /* 0x000fc600000006ff */
[----:B------:R-:W-:-:S04]  /*d530*/  IMAD R14, R6, 0x8, R21 ;  /* 0x00000008060e7824 */ /* 0x000fc800078e0215 */
[----:B------:R-:W0:Y:S02]  /*d540*/  SYNCS.PHASECHK.TRANS64.TRYWAIT P1, [R14+URZ+0x30], R7 ;  /* 0x000030070e0075a7 */ /* 0x000e24000802017f */
[----:B01----:R-:W-:Y:S05]  /*d550*/  @!P1 BRA `(.L_x_262) ;  /* 0x0000000c00b89947 */ /* 0x003fea0003800000 */
.L_x_284:
[----:B0-----:R-:W-:Y:S01]  /*d560*/  PRMT R7, R11, 0x9910, RZ ;  /* 0x000099100b077816 */ /* 0x001fe200000000ff */
[----:B------:R0:W-:Y:S03]  /*d570*/  @!P2 SYNCS.ARRIVE.TRANS64 RZ, [R14+URZ], R9 ;  /* 0x000000090effa9a7 */ /* 0x0001e6000800003f */
[----:B------:R-:W-:-:S13]  /*d580*/  ISETP.NE.AND P1, PT, R7, 0x2, PT ;  /* 0x000000020700780c */ /* 0x000fda0003f25270 */
[----:B0-----:R-:W-:Y:S05]  /*d590*/  @P1 BRA `(.L_x_263) ;  /* 0x0000000000041947 */ /* 0x001fea0003800000 */
[----:B------:R-:W-:Y:S01]  /*d5a0*/  BPT.TRAP 0x1 ;  /* 0x000000040000795c */ /* 0x000fe20000300000 */
.L_x_263:
[----:B------:R-:W-:Y:S05]  /*d5b0*/  @P0 BRA `(.L_x_264) ;  /* 0x0000000000040947 */ /* 0x000fea0003800000 */
[----:B------:R-:W-:Y:S01]  /*d5c0*/  BPT.TRAP 0x1 ;  /* 0x000000040000795c */ /* 0x000fe20000300000 */
.L_x_264:
[--C-:B------:R-:W-:Y:S01]  /*d5d0*/  IMAD R7, R6, 0x8000, R21.reuse ;  /* 0x0000800006077824 */ /* 0x100fe200078e0215 */
[----:B------:R-:W-:Y:S01]  /*d5e0*/  R2UR UR9, R14 ;  /* 0x000000000e0972ca */ /* 0x000fe200000e0000 */
[----:B------:R-:W-:Y:S01]  /*d5f0*/  IMAD R21, R6, 0x1000, R21 ;  /* 0x0000100006157824 */ /* 0x000fe200078e0215 */
[----:B------:R-:W-:Y:S01]  /*d600*/  UIADD3 UR4, UP0, UR22, 0xf0, URZ ;  /* 0x000000f016047890 */ /* 0x000fe2000ff1e03f */
[----:B------:R-:W-:Y:S01]  /*d610*/  VIADD R4, R4, 0xffffffff ;  /* 0xffffffff04047836 */ /* 0x000fe20000000000 */
[----:B------:R-:W-:Y:S01]  /*d620*/  R2UR UR5, R7 ;  /* 0x00000000070572ca */ /* 0x000fe200000e0000 */
[----:B------:R-:W-:Y:S01]  /*d630*/  UIADD3 UR24, UP1, UR22, 0x1f0, URZ ;  /* 0x000001f016187890 */ /* 0x000fe2000ff3e03f */
[----:B------:R-:W-:Y:S01]  /*d640*/  R2UR UR8, R21 ;  /* 0x00000000150872ca */ /* 0x000fe200000e0000 */
[----:B------:R-:W-:Y:S01]  /*d650*/  VIADD R6, R6, 0x1 ;  /* 0x0000000106067836 */ /* 0x000fe20000000000 */
[----:B------:R-:W-:Y:S01]  /*d660*/  R2UR UR11, R18 ;  /* 0x00000000120b72ca */ /* 0x000fe200000e0000 */
[----:B------:R-:W-:Y:S01]  /*d670*/  UIADD3.X UR25, URZ, UR23, URZ, UP1, !UPT ;  /* 0x000000173f197290 */ /* 0x000fe20008ffe43f */
[----:B------:R-:W-:Y:S01]  /*d680*/  R2UR UR10, R20 ;  /* 0x00000000140a72ca */ /* 0x000fe200000e0000 */
[----:B------:R-:W-:Y:S01]  /*d690*/  UMOV UR6, 0x0 ;  /* 0x0000000000067882 */ /* 0x000fe20000000000 */
[----:B------:R-:W-:Y:S01]  /*d6a0*/  R2UR UR12, R8 ;  /* 0x00000000080c72ca */ /* 0x000fe200000e0000 */
[----:B------:R-:W-:Y:S01]  /*d6b0*/  UMOV UR7, 0x10000000 ;  /* 0x1000000000077882 */ /* 0x000fe20000000000 */
[----:B------:R-:W-:Y:S01]  /*d6c0*/  R2UR UR19, R15 ;  /* 0x000000000f1372ca */ /* 0x000fe200000e0000 */
[----:B------:R-:W-:Y:S01]  /*d6d0*/  VIADD R20, R20, 0x20 ;  /* 0x0000002014147836 */ /* 0x000fe20000000000 */
[----:B------:R-:W-:Y:S01]  /*d6e0*/  ISETP.GT.AND P3, PT, R4, 0x1, PT ;  /* 0x000000010400780c */ /* 0x000fe20003f64270 */
[----:B------:R-:W-:Y:S01]  /*d6f0*/  UIADD3 UR14, UR5, 0x180, URZ ;  /* 0x00000180050e7890 */ /* 0x000fe2000fffe03f */
[----:B------:R-:W-:Y:S01]  /*d700*/  ISETP.NE.AND P1, PT, R6, 0x6, PT ;  /* 0x000000060600780c */ /* 0x000fe20003f25270 */
[----:B------:R-:W-:-:S02]  /*d710*/  UIADD3.X UR5, URZ, UR23, URZ, UP0, !UPT ;  /* 0x000000173f057290 */ /* 0x000fc400087fe43f */
[----:B------:R-:W-:Y:S01]  /*d720*/  UIADD3 UR15, UR8, 0x30180, URZ ;  /* 0x00030180080f7890 */ /* 0x000fe2000fffe03f */
[----:B------:R-:W-:Y:S02]  /*d730*/  SEL R14, RZ, 0x1, P1 ;  /* 0x00000001ff0e7807 */ /* 0x000fe40000800000 */
[----:B------:R-:W-:Y:S01]  /*d740*/  UMOV UR8, UR14 ;  /* 0x0000000e00087c82 */ /* 0x000fe20008000000 */
[----:B------:R-:W-:Y:S02]  /*d750*/  SEL R6, R6, RZ, P1 ;  /* 0x000000ff06067207 */ /* 0x000fe40000800000 */
[----:B------:R-:W-:Y:S01]  /*d760*/  LOP3.LUT R5, R5, R14, RZ, 0x3c, !PT ;  /* 0x0000000e05057212 */ /* 0x000fe200078e3cff */
[----:B------:R0:W-:Y:S02]  /*d770*/  UTMALDG.3D [UR8], [UR4], desc[UR6] ;  /* 0x00000608040075b4 */ /* 0x0001e40008011000 */
[----:B0-----:R-:W-:Y:S01]  /*d780*/  UMOV UR8, UR15 ;  /* 0x0000000f00087c82 */ /* 0x001fe20008000000 */
[----:B------:R-:W-:-:S02]  /*d790*/  UMOV UR11, UR19 ;  /* 0x00000013000b7c82 */ /* 0x000fc40008000000 */
[----:B------:R0:W-:Y:S02]  /*d7a0*/  UTMALDG.3D [UR8], [UR24], desc[UR6] ;  /* 0x00000608180075b4 */ /* 0x0001e40008011000 */
[----:B0-----:R-:W-:Y:S05]  /*d7b0*/  @P3 BRA `(.L_x_265) ;  /* 0xfffffffc00483947 */ /* 0x001fea000383ffff */
.L_x_261:
[----:B------:R-:W-:Y:S05]  /*d7c0*/  BSYNC B1 ;  /* 0x0000000000017941 */ /* 0x000fea0003800000 */
.L_x_260:
[----:B------:R-:W-:Y:S01]  /*d7d0*/  LOP3.LUT P3, RZ, R13, 0xff, RZ, 0xc0, !PT ;  /* 0x000000ff0dff7812 */ /* 0x000fe2000786c0ff */
[----:B------:R-:W-:Y:S01]  /*d7e0*/  IMAD.IADD R12, R3, 0x1, R12 ;  /* 0x00000001030c7824 */ /* 0x000fe200078e020c */
[----:B------:R-:W-:Y:S01]  /*d7f0*/  IADD3 R16, P4, R16, UR20, RZ ;  /* 0x0000001410107c10 */ /* 0x000fe2000ff9e0ff */
[----:B------:R-:W-:Y:S01]  /*d800*/  ULDC.64 UR4, c[0x0][0x650] ;  /* 0x0001940000047ab9 */ /* 0x000fe20000000a00 */
[----:B------:R-:W-:Y:S01]  /*d810*/  BSSY B1, `(.L_x_266) ;  /* 0x000006a000017945 */ /* 0x000fe20003800000 */
[----:B------:R-:W-:Y:S01]  /*d820*/  IMAD.MOV.U32 R9, RZ, RZ, -0x1 ;  /* 0xffffffffff097424 */ /* 0x000fe200078e00ff */
[----:B------:R-:W-:Y:S01]  /*d830*/  ISETP.GT.U32.AND P1, PT, R12, 0x5, PT ;  /* 0x000000050c00780c */ /* 0x000fe20003f24070 */
[----:B------:R-:W-:Y:S01]  /*d840*/  IMAD.MOV.U32 R8, RZ, RZ, -0x1 ;  /* 0xffffffffff087424 */ /* 0x000fe200078e00ff */
[----:B------:R-:W-:Y:S02]  /*d850*/  IADD3.X R17, R17, UR13, RZ, P4, !PT ;  /* 0x0000000d11117c10 */ /* 0x000fe4000a7fe4ff */
[----:B------:R-:W-:-:S02]  /*d860*/  ISETP.LT.U32.AND P1, PT, R3, 0x6, P1 ;  /* 0x000000060300780c */ /* 0x000fc40000f21070 */
[----:B------:R-:W-:Y:S01]  /*d870*/  PRMT R13, RZ, 0x7610, R13 ;  /* 0x00007610ff0d7816 */ /* 0x000fe2000000000d */
[----:B------:R-:W0:Y:S01]  /*d880*/  @P3 S2R R5, SR_CgaCtaId ;  /* 0x0000000000053919 */ /* 0x000e220000008800 */
[----:B------:R-:W-:-:S04]  /*d890*/  @P3 MOV R4, 0x400 ;  /* 0x0000040000043802 */ /* 0x000fc80000000f00 */
[----:B0-----:R-:W-:Y:S01]  /*d8a0*/  @P3 LEA R6, R5, R4, 0x18 ;  /* 0x0000000405063211 */ /* 0x001fe200078ec0ff */
[----:B------:R-:W-:-:S03]  /*d8b0*/  IMAD.WIDE.U32 R4, R12, -0x55555555, RZ ;  /* 0xaaaaaaab0c047825 */ /* 0x000fc600078e00ff */
[----:B------:R0:W-:Y:S01]  /*d8c0*/  @P3 SYNCS.ARRIVE.TRANS64.A1T0 RZ, [R6+URZ+0x78], RZ ;  /* 0x000078ff06ff39a7 */ /* 0x0001e2000810003f */
[----:B------:R-:W-:Y:S02]  /*d8d0*/  ISETP.GE.U32.AND P3, PT, R3, 0x6, PT ;  /* 0x000000060300780c */ /* 0x000fe40003f66070 */
[----:B------:R-:W-:Y:S02]  /*d8e0*/  SHF.R.U32.HI R7, RZ, 0x2, R5 ;  /* 0x00000002ff077819 */ /* 0x000fe40000011605 */
[----:B------:R-:W-:Y:S02]  /*d8f0*/  SEL R5, RZ, 0x1, !P1 ;  /* 0x00000001ff057807 */ /* 0x000fe40004800000 */
[----:B------:R-:W-:Y:S01]  /*d900*/  ISETP.GE.U32.AND P1, PT, R16, UR4, PT ;  /* 0x0000000410007c0c */ /* 0x000fe2000bf26070 */
[----:B------:R-:W-:Y:S01]  /*d910*/  IMAD R12, R7, -0x6, R12 ;  /* 0xfffffffa070c7824 */ /* 0x000fe200078e020c */
[----:B------:R-:W-:Y:S02]  /*d920*/  LOP3.LUT R0, R0, R5, RZ, 0x3c, !PT ;  /* 0x0000000500007212 */ /* 0x000fe400078e3cff */
[----:B------:R-:W-:-:S02]  /*d930*/  ISETP.GE.U32.AND.EX P1, PT, R17, UR5, PT, P1 ;  /* 0x0000000511007c0c */ /* 0x000fc4000bf26110 */
[----:B------:R-:W-:Y:S02]  /*d940*/  PRMT R4, RZ, 0x7610, R4 ;  /* 0x00007610ff047816 */ /* 0x000fe40000000004 */
[----:B------:R-:W-:Y:S01]  /*d950*/  @P3 LOP3.LUT R0, R0, 0x1, R7, 0x78, !PT ;  /* 0x0000000100003812 */ /* 0x000fe200078e7807 */
[----:B------:R-:W-:-:S08]  /*d960*/  IMAD.MOV.U32 R7, RZ, RZ, -0x1 ;  /* 0xffffffffff077424 */ /* 0x000fd000078e00ff */
[----:B0-----:R-:W-:Y:S05]  /*d970*/  @P1 BRA `(.L_x_267) ;  /* 0x00000004004c1947 */ /* 0x001fea0003800000 */
[----:B------:R-:W-:Y:S01]  /*d980*/  ULDC.64 UR4, c[0x0][0x628] ;  /* 0x00018a0000047ab9 */ /* 0x000fe20000000a00 */
[----:B------:R-:W0:Y:S01]  /*d990*/  S2R R15, SR_CTAID.X ;  /* 0x00000000000f7919 */ /* 0x000e220000002500 */
[----:B------:R-:W-:Y:S01]  /*d9a0*/  ISETP.NE.U32.AND P1, PT, RZ, UR4, PT ;  /* 0x00000004ff007c0c */ /* 0x000fe2000bf25070 */
[----:B------:R-:W-:Y:S01]  /*d9b0*/  ULDC UR7, c[0x0][0x630] ;  /* 0x00018c0000077ab9 */ /* 0x000fe20000000800 */
[----:B------:R-:W-:Y:S01]  /*d9c0*/  IMAD.MOV.U32 R4, RZ, RZ, R16 ;  /* 0x000000ffff047224 */ /* 0x000fe200078e0010 */
[----:B------:R-:W1:Y:S01]  /*d9d0*/  S2R R14, SR_CTAID.Y ;  /* 0x00000000000e7919 */ /* 0x000e620000002600 */
[----:B------:R-:W-:Y:S01]  /*d9e0*/  ISETP.NE.AND.EX P1, PT, RZ, UR5, PT, P1 ;  /* 0x00000005ff007c0c */ /* 0x000fe2000bf25310 */
[----:B------:R-:W-:-:S12]  /*d9f0*/  IMAD.MOV.U32 R5, RZ, RZ, R17 ;  /* 0x000000ffff057224 */ /* 0x000fd800078e0011 */
[----:B------:R-:W-:Y:S05]  /*da00*/  @!P1 BRA `(.L_x_268) ;  /* 0x0000000000289947 */ /* 0x000fea0003800000 */
[----:B------:R-:W-:Y:S02]  /*da10*/  ULDC UR6, c[0x0][0x634] ;  /* 0x00018d0000067ab9 */ /* 0x000fe40000000800 */
[----:B------:R-:W-:-:S05]  /*da20*/  IADD3 R9, P1, R16, UR6, RZ ;  /* 0x0000000610097c10 */ /* 0x000fca000ff3e0ff */
[----:B------:R-:W-:-:S04]  /*da30*/  IMAD.X R21, RZ, RZ, R17, P1 ;  /* 0x000000ffff157224 */ /* 0x000fc800008e0611 */
[----:B------:R-:W-:-:S04]  /*da40*/  IMAD.WIDE.U32 R6, R21, UR4, RZ ;  /* 0x0000000415067c25 */ /* 0x000fc8000f8e00ff */
[----:B------:R-:W-:-:S04]  /*da50*/  IMAD.WIDE.U32 R6, P1, R9, UR5, R6 ;  /* 0x0000000509067c25 */ /* 0x000fc8000f820006 */
[----:B------:R-:W-:-:S04]  /*da60*/  IMAD.WIDE.U32 R8, R9, UR4, RZ ;  /* 0x0000000409087c25 */ /* 0x000fc8000f8e00ff */
[----:B------:R-:W-:Y:S01]  /*da70*/  IMAD.X R5, RZ, RZ, RZ, P1 ;  /* 0x000000ffff057224 */ /* 0x000fe200008e06ff */
[----:B------:R-:W-:Y:S01]  /*da80*/  IADD3 RZ, P1, R9, R6, RZ ;  /* 0x0000000609ff7210 */ /* 0x000fe20007f3e0ff */
[----:B------:R-:W-:-:S04]  /*da90*/  IMAD.MOV.U32 R4, RZ, RZ, R7 ;  /* 0x000000ffff047224 */ /* 0x000fc800078e0007 */
[----:B------:R-:W-:-:S08]  /*daa0*/  IMAD.WIDE.U32.X R4, R21, UR5, R4, P1 ;  /* 0x0000000515047c25 */ /* 0x000fd000088e0404 */
.L_x_268:
[--C-:B------:R-:W-:Y:S01]  /*dab0*/  SHF.R.U64 R8, R4, UR7, R5.reuse ;  /* 0x0000000704087c19 */ /* 0x100fe20008001205 */
[----:B------:R-:W-:Y:S01]  /*dac0*/  ULDC.64 UR4, c[0x0][0x620] ;  /* 0x0001880000047ab9 */ /* 0x000fe20000000a00 */
[----:B------:R-:W-:Y:S01]  /*dad0*/  SHF.R.U32.HI R4, RZ, UR7, R5 ;  /* 0x00000007ff047c19 */ /* 0x000fe20008011605 */
[----:B------:R-:W2:Y:S01]  /*dae0*/  LDC R24, c[0x0][0x144] ;  /* 0x00005100ff187b82 */ /* 0x000ea20000000800 */
[----:B------:R-:W-:Y:S01]  /*daf0*/  IADD3 R7, P1, RZ, -R8, RZ ;  /* 0x80000008ff077210 */ /* 0x000fe20007f3e0ff */
[----:B------:R-:W-:Y:S01]  /*db00*/  ULDC.64 UR8, c[0x0][0x640] ;  /* 0x0001900000087ab9 */ /* 0x000fe20000000a00 */
[----:B0-----:R-:W-:Y:S01]  /*db10*/  I2FP.F32.U32 R9, R15 ;  /* 0x0000000f00097245 */ /* 0x001fe20000201000 */
[----:B------:R-:W-:Y:S02]  /*db20*/  ULDC UR6, c[0x0][0x608] ;  /* 0x0001820000067ab9 */ /* 0x000fe40000000800 */
[----:B------:R-:W-:Y:S01]  /*db30*/  IMAD.X R4, RZ, RZ, ~R4, P1 ;  /* 0x000000ffff047224 */ /* 0x000fe200008e0e04 */
[----:B------:R-:W-:Y:S01]  /*db40*/  ISETP.NE.U32.AND P1, PT, RZ, UR8, PT ;  /* 0x00000008ff007c0c */ /* 0x000fe2000bf25070 */
[----:B------:R-:W0:Y:S02]  /*db50*/  LDC R21, c[0x0][0x148] ;  /* 0x00005200ff157b82 */ /* 0x000e240000000800 */
[----:B------:R-:W-:Y:S01]  /*db60*/  IMAD R6, R4, UR4, RZ ;  /* 0x0000000404067c24 */ /* 0x000fe2000f8e02ff */
[----:B------:R-:W-:Y:S01]  /*db70*/  ISETP.NE.AND.EX P1, PT, RZ, UR9, PT, P1 ;  /* 0x00000009ff007c0c */ /* 0x000fe2000bf25310 */
[----:B------:R-:W-:Y:S01]  /*db80*/  IMAD.WIDE.U32 R4, R7, UR4, R16 ;  /* 0x0000000407047c25 */ /* 0x000fe2000f8e0010 */
[----:B------:R-:W-:-:S03]  /*db90*/  ULDC UR4, c[0x0][0x150] ;  /* 0x0000540000047ab9 */ /* 0x000fc60000000800 */
[----:B------:R-:W-:Y:S02]  /*dba0*/  IMAD R7, R7, UR5, R6 ;  /* 0x0000000507077c24 */ /* 0x000fe4000f8e0206 */
[----:B------:R-:W-:Y:S01]  /*dbb0*/  FMUL R6, R9, UR4 ;  /* 0x0000000409067c20 */ /* 0x000fe20008400000 */
[----:B------:R-:W-:Y:S01]  /*dbc0*/  ULDC UR4, c[0x0][0x618] ;  /* 0x0001860000047ab9 */ /* 0x000fe20000000800 */
[----:B------:R-:W-:Y:S01]  /*dbd0*/  ULDC UR5, c[0x0][0x154] ;  /* 0x0000550000057ab9 */ /* 0x000fe20000000800 */
[----:B------:R-:W-:-:S03]  /*dbe0*/  IMAD.IADD R5, R5, 0x1, R7 ;  /* 0x0000000105057824 */ /* 0x000fc600078e0207 */
[----:B------:R-:W3:Y:S02]  /*dbf0*/  F2I.U32.TRUNC.NTZ R6, R6 ;  /* 0x0000000600067305 */ /* 0x000ee4000020f000 */
[----:B------:R-:W-:Y:S02]  /*dc00*/  SHF.R.U64 R9, R4, UR4, R5 ;  /* 0x0000000404097c19 */ /* 0x000fe40008001205 */
[----:B-1----:R-:W-:-:S05]  /*dc10*/  I2FP.F32.U32 R4, R14 ;  /* 0x0000000e00047245 */ /* 0x002fca0000201000 */
[----:B------:R-:W-:Y:S01]  /*dc20*/  FMUL R22, R4, UR5 ;  /* 0x0000000504167c20 */ /* 0x000fe20008400000 */
[----:B------:R-:W-:Y:S01]  /*dc30*/  SHF.R.U32.HI R4, RZ, UR4, R5 ;  /* 0x00000004ff047c19 */ /* 0x000fe20008011605 */
[----:B------:R-:W-:-:S03]  /*dc40*/  ULDC UR4, c[0x0][0x658] ;  /* 0x0001960000047ab9 */ /* 0x000fc60000000800 */
[--C-:B------:R-:W-:Y:S01]  /*dc50*/  SHF.R.U64 R20, R9, UR6, R4.reuse ;  /* 0x0000000609147c19 */ /* 0x100fe20008001204 */
[----:B------:R-:W1:Y:S01]  /*dc60*/  F2I.U32.TRUNC.NTZ R22, R22 ;  /* 0x0000001600167305 */ /* 0x000e62000020f000 */
[----:B------:R-:W-:Y:S01]  /*dc70*/  SHF.R.U32.HI R5, RZ, UR6, R4 ;  /* 0x00000006ff057c19 */ /* 0x000fe20008011604 */
[----:B---3--:R-:W-:-:S03]  /*dc80*/  IMAD.MOV R6, RZ, RZ, -R6 ;  /* 0x000000ffff067224 */ /* 0x008fc600078e0a06 */
[----:B------:R-:W-:Y:S01]  /*dc90*/  SHF.R.U64 R18, R20, UR4, R5 ;  /* 0x0000000414127c19 */ /* 0x000fe20008001205 */
[----:B--2---:R-:W-:Y:S01]  /*dca0*/  IMAD R15, R24, R6, R15 ;  /* 0x00000006180f7224 */ /* 0x004fe200078e020f */
[----:B------:R-:W-:-:S03]  /*dcb0*/  SHF.R.U32.HI R23, RZ, UR4, R5 ;  /* 0x00000004ff177c19 */ /* 0x000fc60008011605 */
[----:B------:R-:W-:Y:S02]  /*dcc0*/  IMAD.MOV.U32 R4, RZ, RZ, R18 ;  /* 0x000000ffff047224 */ /* 0x000fe400078e0012 */
[----:B------:R-:W-:Y:S01]  /*dcd0*/  IMAD.MOV.U32 R5, RZ, RZ, R23 ;  /* 0x000000ffff057224 */ /* 0x000fe200078e0017 */
[----:B-1----:R-:W-:Y:S06]  /*dce0*/  @!P1 BRA `(.L_x_269) ;  /* 0x0000000000289947 */ /* 0x002fec0003800000 */
[----:B------:R-:W-:Y:S02]  /*dcf0*/  ULDC UR4, c[0x0][0x64c] ;  /* 0x0001930000047ab9 */ /* 0x000fe40000000800 */
[----:B------:R-:W-:-:S05]  /*dd00*/  IADD3 R5, P1, R18, UR4, RZ ;  /* 0x0000000412057c10 */ /* 0x000fca000ff3e0ff */
[----:B------:R-:W-:-:S04]  /*dd10*/  IMAD.X R23, RZ, RZ, R23, P1 ;  /* 0x000000ffff177224 */ /* 0x000fc800008e0617 */
[----:B------:R-:W-:-:S04]  /*dd20*/  IMAD.WIDE.U32 R6, R23, UR8, RZ ;  /* 0x0000000817067c25 */ /* 0x000fc8000f8e00ff */
[----:B------:R-:W-:-:S04]  /*dd30*/  IMAD.WIDE.U32 R6, P1, R5, UR9, R6 ;  /* 0x0000000905067c25 */ /* 0x000fc8000f820006 */
[----:B------:R-:W-:-:S04]  /*dd40*/  IMAD.WIDE.U32 R4, R5, UR8, RZ ;  /* 0x0000000805047c25 */ /* 0x000fc8000f8e00ff */
[----:B------:R-:W-:Y:S01]  /*dd50*/  IMAD.MOV.U32 R4, RZ, RZ, R7 ;  /* 0x000000ffff047224 */ /* 0x000fe200078e0007 */
[----:B------:R-:W-:Y:S01]  /*dd60*/  IADD3 RZ, P3, R5, R6, RZ ;  /* 0x0000000605ff7210 */ /* 0x000fe20007f7e0ff */
[----:B------:R-:W-:-:S04]  /*dd70*/  IMAD.X R5, RZ, RZ, RZ, P1 ;  /* 0x000000ffff057224 */ /* 0x000fc800008e06ff */
[----:B------:R-:W-:-:S08]  /*dd80*/  IMAD.WIDE.U32.X R4, R23, UR9, R4, P3 ;  /* 0x0000000917047c25 */ /* 0x000fd000098e0404 */
.L_x_269:
[----:B------:R-:W-:Y:S01]  /*dd90*/  ISETP.NE.AND P1, PT, R2, 0x1, PT ;  /* 0x000000010200780c */ /* 0x000fe20003f25270 */
[----:B------:R-:W-:Y:S01]  /*dda0*/  ULDC UR4, c[0x0][0x648] ;  /* 0x0001920000047ab9 */ /* 0x000fe20000000800 */
[----:B------:R-:W-:Y:S01]  /*ddb0*/  LOP3.LUT R20, R20, UR17, RZ, 0xc0, !PT ;  /* 0x0000001114147c12 */ /* 0x000fe2000f8ec0ff */
[----:B------:R-:W-:Y:S01]  /*ddc0*/  IMAD.MOV R22, RZ, RZ, -R22 ;  /* 0x000000ffff167224 */ /* 0x000fe200078e0a16 */
[----:B------:R-:W-:Y:S01]  /*ddd0*/  SHF.R.U64 R5, R4, UR4, R5 ;  /* 0x0000000404057c19 */ /* 0x000fe20008001205 */
[----:B------:R-:W-:Y:S01]  /*dde0*/  ULDC UR4, c[0x0][0x638] ;  /* 0x00018e0000047ab9 */ /* 0x000fe20000000800 */
[----:B------:R-:W-:Y:S01]  /*ddf0*/  LOP3.LUT R9, R9, UR16, RZ, 0xc0, !PT ;  /* 0x0000001009097c12 */ /* 0x000fe2000f8ec0ff */
[----:B------:R-:W-:Y:S01]  /*de00*/  ULDC UR5, c[0x0][0x610] ;  /* 0x0001840000057ab9 */ /* 0x000fe20000000800 */
[----:B------:R-:W-:Y:S02]  /*de10*/  IMAD.MOV.U32 R4, RZ, RZ, 0x1 ;  /* 0x00000001ff047424 */ /* 0x000fe400078e00ff */
[----:B------:R-:W-:-:S02]  /*de20*/  IMAD.MOV R7, RZ, RZ, -R5 ;  /* 0x000000ffff077224 */ /* 0x000fc400078e0a05 */
[----:B------:R-:W-:Y:S02]  /*de30*/  IMAD R20, R5, UR18, R20 ;  /* 0x0000001205147c24 */ /* 0x000fe4000f8e0214 */
[----:B0-----:R-:W-:Y:S02]  /*de40*/  @P1 IMAD R15, R21, R22, R14 ;  /* 0x00000016150f1224 */ /* 0x001fe400078e020e */
[----:B------:R-:W-:Y:S01]  /*de50*/  IMAD R18, R7, UR4, R18 ;  /* 0x0000000407127c24 */ /* 0x000fe2000f8e0212 */
[----:B------:R-:W-:Y:S01]  /*de60*/  ULDC UR4, c[0x0][0x600] ;  /* 0x0001800000047ab9 */ /* 0x000fe20000000800 */
[----:B------:R-:W-:Y:S02]  /*de70*/  IMAD R15, R20, UR5, R15 ;  /* 0x00000005140f7c24 */ /* 0x000fe4000f8e020f */
[----:B------:R-:W-:-:S05]  /*de80*/  IMAD R18, R18, UR4, R9 ;  /* 0x0000000412127c24 */ /* 0x000fca000f8e0209 */
[----:B------:R-:W-:Y:S02]  /*de90*/  SEL R9, R18, R15, !P1 ;  /* 0x0000000f12097207 */ /* 0x000fe40004800000 */
[----:B------:R-:W-:-:S07]  /*dea0*/  SEL R7, R15, R18, !P1 ;  /* 0x000000120f077207 */ /* 0x000fce0004800000 */
.L_x_267:
[----:B------:R-:W-:Y:S05]  /*deb0*/  BSYNC B1 ;  /* 0x0000000000017941 */ /* 0x000fea0003800000 */
.L_x_266:
[----:B------:R-:W-:-:S13]  /*dec0*/  LOP3.LUT P1, RZ, R4, 0xff, RZ, 0xc0, !PT ;  /* 0x000000ff04ff7812 */ /* 0x000fda000782c0ff */
[----:B------:R-:W-:Y:S05]  /*ded0*/  @P1 BRA `(.L_x_270) ;  /* 0xfffffff4004c1947 */ /* 0x000fea000383ffff */
[----:B------:R-:W-:Y:S05]  /*dee0*/  BSYNC B0 ;  /* 0x0000000000007941 */ /* 0x000fea0003800000 */
.L_x_258:
[----:B------:R-:W-:-:S03]  /*def0*/  UMOV UR4, 0xffffffff ;  /* 0xffffffff00047882 */ /* 0x000fc60000000000 */
[----:B------:R-:W-:Y:S05]  /*df00*/  BRA.DIV UR4, `(.L_x_271) ;  /* 0x0000000604607947 */ /* 0x000fea000b800000 */
[----:B------:R-:W-:-:S13]  /*df10*/  ELECT P6, URZ, PT ;  /* 0x00000000003f782f */ /* 0x000fda00038c0000 */
.L_x_287:
[----:B------:R-:W-:Y:S04]  /*df20*/  BSSY B0, `(.L_x_272) ;  /* 0x000003d000007945 */ /* 0x000fe80003800000 */
[----:B------:R-:W-:Y:S05]  /*df30*/  @!P6 BRA `(.L_x_273) ;  /* 0x0000000000ece947 */ /* 0x000fea0003800000 */
[----:B------:R-:W-:-:S04]  /*df40*/  LOP3.LUT R19, R19, 0x2, RZ, 0xfc, !PT ;  /* 0x0000000213137812 */ /* 0x000fc800078efcff */
[----:B------:R-:W-:-:S13]  /*df50*/  ISETP.NE.AND P0, PT, R19, 0x3, PT ;  /* 0x000000031300780c */ /* 0x000fda0003f05270 */
[----:B------:R-:W-:Y:S05]  /*df60*/  @!P0 BRA `(.L_x_274) ;  /* 0x0000000000048947 */ /* 0x000fea0003800000 */
[----:B------:R-:W-:Y:S01]  /*df70*/  BPT.TRAP 0x1 ;  /* 0x000000040000795c */ /* 0x000fe20000300000 */
.L_x_274:
[----:B------:R-:W0:Y:S01]  /*df80*/  S2R R3, SR_CgaCtaId ;  /* 0x0000000000037919 */ /* 0x000e220000008800 */
[----:B------:R-:W-:-:S04]  /*df90*/  MOV R2, 0x400 ;  /* 0x0000040000027802 */ /* 0x000fc80000000f00 */
[----:B0-----:R-:W-:Y:S02]  /*dfa0*/  LEA R3, R3, R2, 0x18 ;  /* 0x0000000203037211 */ /* 0x001fe400078ec0ff */
[----:B------:R-:W-:-:S03]  /*dfb0*/  SHF.L.U32 R2, R0, 0x1f, RZ ;  /* 0x0000001f00027819 */ /* 0x000fc600000006ff */
[----:B------:R-:W-:-:S04]  /*dfc0*/  VIADD R3, R3, 0x30 ;  /* 0x0000003003037836 */ /* 0x000fc80000000000 */
[C---:B------:R-:W-:Y:S02]  /*dfd0*/  IMAD R7, R12.reuse, 0x8, R3 ;  /* 0x000000080c077824 */ /* 0x040fe400078e0203 */
[----:B------:R-:W-:Y:S02]  /*dfe0*/  VIADD R12, R12, 0x1 ;  /* 0x000000010c0c7836 */ /* 0x000fe40000000000 */
[----:B------:R-:W0:Y:S03]  /*dff0*/  SYNCS.PHASECHK.TRANS64.TRYWAIT P0, [R7+URZ], R2 ;  /* 0x00000002070075a7 */ /* 0x000e26000800017f */
[----:B------:R-:W-:-:S04]  /*e000*/  ISETP.NE.AND P1, PT, R12, 0x6, PT ;  /* 0x000000060c00780c */ /* 0x000fc80003f25270 */
[----:B------:R-:W-:Y:S02]  /*e010*/  SEL R5, RZ, 0x1, P1 ;  /* 0x00000001ff057807 */ /* 0x000fe40000800000 */
[----:B------:R-:W-:Y:S02]  /*e020*/  SEL R12, R12, RZ, P1 ;  /* 0x000000ff0c0c7207 */ /* 0x000fe40000800000 */
[----:B------:R-:W-:-:S03]  /*e030*/  LOP3.LUT R5, R0, R5, RZ, 0x3c, !PT ;  /* 0x0000000500057212 */ /* 0x000fc600078e3cff */
[----:B------:R-:W-:Y:S01]  /*e040*/  IMAD R9, R12, 0x8, R3 ;  /* 0x000000080c097824 */ /* 0x000fe200078e0203 */
[----:B------:R-:W-:Y:S01]  /*e050*/  SHF.L.U32 R4, R5, 0x1f, RZ ;  /* 0x0000001f05047819 */ /* 0x000fe200000006ff */
[----:B0-----:R-:W-:Y:S06]  /*e060*/  @!P0 BRA `(.L_x_275) ;  /* 0x0000000400288947 */ /* 0x001fec0003800000 */
.L_x_288:
[----:B------:R-:W1:Y:S01]  /*e070*/  SYNCS.PHASECHK.TRANS64.TRYWAIT P0, [R9+URZ], R4 ;  /* 0x00000004090075a7 */ /* 0x000e62000800017f */
[----:B------:R-:W-:-:S05]  /*e080*/  VIADD R0, R12, 0x1 ;  /* 0x000000010c007836 */ /* 0x000fca0000000000 */
[----:B------:R-:W-:-:S04]  /*e090*/  ISETP.NE.AND P1, PT, R0, 0x6, PT ;  /* 0x000000060000780c */ /* 0x000fc80003f25270 */
[----:B0-----:R-:W-:Y:S02]  /*e0a0*/  SEL R2, RZ, 0x1, P1 ;  /* 0x00000001ff027807 */ /* 0x001fe40000800000 */
[----:B------:R-:W-:Y:S02]  /*e0b0*/  SEL R0, R0, RZ, P1 ;  /* 0x000000ff00007207 */ /* 0x000fe40000800000 */
[----:B------:R-:W-:-:S03]  /*e0c0*/  LOP3.LUT R7, R5, R2, RZ, 0x3c, !PT ;  /* 0x0000000205077212 */ /* 0x000fc600078e3cff */
[----:B------:R-:W-:Y:S01]  /*e0d0*/  IMAD R6, R0, 0x8, R3 ;  /* 0x0000000800067824 */ /* 0x000fe200078e0203 */
[----:B------:R-:W-:Y:S01]  /*e0e0*/  SHF.L.U32 R5, R7, 0x1f, RZ ;  /* 0x0000001f07057819 */ /* 0x000fe200000006ff */
[----:B-1----:R-:W-:Y:S06]  /*e0f0*/  @!P0 BRA `(.L_x_276) ;  /* 0x0000000400188947 */ /* 0x002fec0003800000 */
.L_x_289:
[----:B------:R-:W1:Y:S01]  /*e100*/  SYNCS.PHASECHK.TRANS64.TRYWAIT P0, [R6+URZ], R5 ;  /* 0x00000005060075a7 */ /* 0x000e62000800017f */
[----:B------:R-:W-:-:S05]  /*e110*/  VIADD R0, R0, 0x1 ;  /* 0x0000000100007836 */ /* 0x000fca0000000000 */
[----:B------:R-:W-:-:S04]  /*e120*/  ISETP.NE.AND P1, PT, R0, 0x6, PT ;  /* 0x000000060000780c */ /* 0x000fc80003f25270 */
[----:B------:R-:W-:Y:S02]  /*e130*/  SEL R2, RZ, 0x1, P1 ;  /* 0x00000001ff027807 */ /* 0x000fe40000800000 */
[----:B------:R-:W-:Y:S02]  /*e140*/  SEL R0, R0, RZ, P1 ;  /* 0x000000ff00007207 */ /* 0x000fe40000800000 */
[----:B------:R-:W-:-:S03]  /*e150*/  LOP3.LUT R7, R7, R2, RZ, 0x3c, !PT ;  /* 0x0000000207077212 */ /* 0x000fc600078e3cff */
[----:B0-----:R-:W-:Y:S01]  /*e160*/  IMAD R9, R0, 0x8, R3 ;  /* 0x0000000800097824 */ /* 0x001fe200078e0203 */
[----:B------:R-:W-:Y:S01]  /*e170*/  SHF.L.U32 R4, R7, 0x1f, RZ ;  /* 0x0000001f07047819 */ /* 0x000fe200000006ff */
[----:B-1----:R-:W-:Y:S06]  /*e180*/  @!P0 BRA `(.L_x_277) ;  /* 0x0000000400088947 */ /* 0x002fec0003800000 */
.L_x_290:
        /* <DEDUP_REMOVED lines=9> */
.L_x_291:
[----:B------:R-:W1:Y:S01]  /*e220*/  SYNCS.PHASECHK.TRANS64.TRYWAIT P0, [R6+URZ], R5 ;  /* 0x00000005060075a7 */ /* 0x000e62000800017f */
[----:B------:R-:W-:-:S05]  /*e230*/  VIADD R0, R0, 0x1 ;  /* 0x0000000100007836 */ /* 0x000fca0000000000 */
[----:B------:R-:W-:-:S04]  /*e240*/  ISETP.NE.AND P1, PT, R0, 0x6, PT ;  /* 0x000000060000780c */ /* 0x000fc80003f25270 */
[----:B------:R-:W-:Y:S02]  /*e250*/  SEL R2, RZ, 0x1, P1 ;  /* 0x00000001ff027807 */ /* 0x000fe40000800000 */
[----:B------:R-:W-:Y:S02]  /*e260*/  SEL R0, R0, RZ, P1 ;  /* 0x000000ff00007207 */ /* 0x000fe40000800000 */
[----:B------:R-:W-:Y:S01]  /*e270*/  LOP3.LUT R2, R7, R2, RZ, 0x3c, !PT ;  /* 0x0000000207027212 */ /* 0x000fe200078e3cff */
[----:B-1----:R-:W-:Y:S06]  /*e280*/  @!P0 BRA `(.L_x_279) ;  /* 0x0000000000f08947 */ /* 0x002fec0003800000 */
.L_x_292:
[----:B------:R-:W-:Y:S01]  /*e290*/  IMAD R3, R0, 0x8, R3 ;  /* 0x0000000800037824 */ /* 0x000fe200078e0203 */
[----:B------:R-:W-:-:S07]  /*e2a0*/  SHF.L.U32 R0, R2, 0x1f, RZ ;  /* 0x0000001f02007819 */ /* 0x000fce00000006ff */
.L_x_280:
[----:B--2---:R2:W3:Y:S02]  /*e2b0*/  SYNCS.PHASECHK.TRANS64.TRYWAIT P0, [R3+URZ], R0 ;  /* 0x00000000030075a7 */ /* 0x0044e4000800017f */
[----:B---3--:R-:W-:Y:S05]  /*e2c0*/  @!P0 NANOSLEEP.SYNCS 0x989680 ;  /* 0x009896800000895d */ /* 0x008fea0003900000 */
[----:B------:R-:W3:Y:S02]  /*e2d0*/  @!P0 SYNCS.PHASECHK.TRANS64 P0, [R3+URZ], R0 ;  /* 0x00000000030085a7 */ /* 0x000ee4000800007f */
[----:B---3--:R-:W-:Y:S05]  /*e2e0*/  @!P0 BRA `(.L_x_280) ;  /* 0xfffffffc00f08947 */ /* 0x008fea000383ffff */
.L_x_273:
[----:B------:R-:W-:Y:S05]  /*e2f0*/  BSYNC B0 ;  /* 0x0000000000007941 */ /* 0x000fea0003800000 */
.L_x_272:
[----:B------:R-:W-:Y:S05]  /*e300*/  EXIT ;  /* 0x000000000000794d */ /* 0x000fea0003800000 */
.L_x_17:
[----:B---3--:R3:W4:Y:S02]  /*e310*/  SYNCS.PHASECHK.TRANS64.TRYWAIT P1, [R3+URZ], R0 ;  /* 0x00000000030075a7 */ /* 0x008724000802017f */
[----:B----4-:R-:W-:Y:S05]  /*e320*/  @!P1 NANOSLEEP.SYNCS 0x989680 ;  /* 0x009896800000995d */ /* 0x010fea0003900000 */
[----:B------:R-:W4:Y:S02]  /*e330*/  @!P1 SYNCS.PHASECHK.TRANS64 P1, [R3+URZ], R0 ;  /* 0x00000000030095a7 */ /* 0x000f24000802007f */
[----:B----4-:R-:W-:Y:S05]  /*e340*/  @!P1 BRA `(.L_x_17) ;  /* 0xfffffffc00f09947 */ /* 0x010fea000383ffff */
[----:B------:R-:W-:Y:S05]  /*e350*/  BRA `(.L_x_16) ;  /* 0xffffff2c00c07947 */ /* 0x000fea000383ffff */
.L_x_22:
[----:B-1----:R-:W-:-:S04]  /*e360*/  IMAD.U32 R5, RZ, RZ, UR8 ;  /* 0x00000008ff057e24 */ /* 0x002fc8000f8e00ff */
[----:B------:R1:W2:Y:S03]  /*e370*/  SYNCS.PHASECHK.TRANS64.TRYWAIT P1, [R5+URZ], R4 ;  /* 0x00000004050075a7 */ /* 0x0002a6000802017f */
[----:B--2---:R-:W-:Y:S05]  /*e380*/  @!P1 NANOSLEEP.SYNCS 0x989680 ;  /* 0x009896800000995d */ /* 0x004fea0003900000 */
[----:B------:R-:W2:Y:S02]  /*e390*/  @!P1 SYNCS.PHASECHK.TRANS64 P1, [R5+URZ], R4 ;  /* 0x00000004050095a7 */ /* 0x000ea4000802007f */
[----:B--2---:R-:W-:Y:S05]  /*e3a0*/  @!P1 BRA `(.L_x_22) ;  /* 0xfffffffc00ec9947 */ /* 0x004fea000383ffff */
[----:B------:R-:W-:Y:S05]  /*e3b0*/  BRA `(.L_x_21) ;  /* 0xffffff3000f07947 */ /* 0x000fea000383ffff */
.L_x_259:
[----:B------:R-:W-:Y:S01]  /*e3c0*/  BSSY B1, `(.L_x_281) ;  /* 0x0000006000017945 */ /* 0x000fe20003800000 */
[----:B------:R-:W-:-:S07]  /*e3d0*/  IMAD.MOV.U32 R15, RZ, RZ, -0x1 ;  /* 0xffffffffff0f7424 */ /* 0x000fce00078e00ff */
[----:B------:R-:W-:Y:S05]  /*e3e0*/  WARPSYNC.COLLECTIVE R15, `(.L_x_282) ;  /* 0x000000000f0c7348 */ /* 0x000fea0003c00000 */
[----:B------:R-:W-:Y:S02]  /*e3f0*/  ELECT P6, UR62, PT ;  /* 0x00000000003e782f */ /* 0x000fe400038c0000 */
[----:B------:R-:W-:Y:S01]  /*e400*/  MOV R14, UR62 ;  /* 0x0000003e000e7c02 */ /* 0x000fe20008000f00 */
[----:B------:R-:W-:Y:S10]  /*e410*/  ENDCOLLECTIVE ;  /* 0x000000000000791b */ /* 0x000ff40003800000 */
.L_x_282:
[----:B------:R-:W-:Y:S05]  /*e420*/  BSYNC B1 ;  /* 0x0000000000017941 */ /* 0x000fea0003800000 */
.L_x_281:
[----:B------:R-:W-:Y:S05]  /*e430*/  BRA `(.L_x_283) ;  /* 0xfffffff000007947 */ /* 0x000fea000383ffff */
.L_x_262:
[----:B0-----:R0:W1:Y:S02]  /*e440*/  SYNCS.PHASECHK.TRANS64.TRYWAIT P1, [R14+URZ+0x30], R7 ;  /* 0x000030070e0075a7 */ /* 0x001064000802017f */
[----:B-1----:R-:W-:Y:S05]  /*e450*/  @!P1 NANOSLEEP.SYNCS 0x989680 ;  /* 0x009896800000995d */ /* 0x002fea0003900000 */
[----:B------:R-:W1:Y:S02]  /*e460*/  @!P1 SYNCS.PHASECHK.TRANS64 P1, [R14+URZ+0x30], R7 ;  /* 0x000030070e0095a7 */ /* 0x000e64000802007f */
[----:B-1----:R-:W-:Y:S05]  /*e470*/  @!P1 BRA `(.L_x_262) ;  /* 0xfffffffc00f09947 */ /* 0x002fea000383ffff */
[----:B------:R-:W-:Y:S05]  /*e480*/  BRA `(.L_x_284) ;  /* 0xfffffff000347947 */ /* 0x000fea000383ffff */
.L_x_271:
[----:B------:R-:W-:Y:S01]  /*e490*/  BSSY B0, `(.L_x_285) ;  /* 0x0000006000007945 */ /* 0x000fe20003800000 */
[----:B------:R-:W-:-:S07]  /*e4a0*/  IMAD.MOV.U32 R15, RZ, RZ, -0x1 ;  /* 0xffffffffff0f7424 */ /* 0x000fce00078e00ff */
[----:B------:R-:W-:Y:S05]  /*e4b0*/  WARPSYNC.COLLECTIVE R15, `(.L_x_286) ;  /* 0x000000000f0c7348 */ /* 0x000fea0003c00000 */
[----:B------:R-:W-:Y:S02]  /*e4c0*/  ELECT P6, UR62, PT ;  /* 0x00000000003e782f */ /* 0x000fe400038c0000 */
[----:B------:R-:W-:Y:S01]  /*e4d0*/  MOV R14, UR62 ;  /* 0x0000003e000e7c02 */ /* 0x000fe20008000f00 */
[----:B------:R-:W-:Y:S10]  /*e4e0*/  ENDCOLLECTIVE ;  /* 0x000000000000791b */ /* 0x000ff40003800000 */
.L_x_286:
[----:B------:R-:W-:Y:S05]  /*e4f0*/  BSYNC B0 ;  /* 0x0000000000007941 */ /* 0x000fea0003800000 */
.L_x_285:
[----:B------:R-:W-:Y:S05]  /*e500*/  BRA `(.L_x_287) ;  /* 0xfffffff800847947 */ /* 0x000fea000383ffff */
.L_x_275:
[----:B0-----:R0:W1:Y:S02]  /*e510*/  SYNCS.PHASECHK.TRANS64.TRYWAIT P0, [R7+URZ], R2 ;  /* 0x00000002070075a7 */ /* 0x001064000800017f */
[----:B-1----:R-:W-:Y:S05]  /*e520*/  @!P0 NANOSLEEP.SYNCS 0x989680 ;  /* 0x009896800000895d */ /* 0x002fea0003900000 */
[----:B------:R-:W1:Y:S02]  /*e530*/  @!P0 SYNCS.PHASECHK.TRANS64 P0, [R7+URZ], R2 ;  /* 0x00000002070085a7 */ /* 0x000e64000800007f */
[----:B-1----:R-:W-:Y:S05]  /*e540*/  @!P0 BRA `(.L_x_275) ;  /* 0xfffffffc00f08947 */ /* 0x002fea000383ffff */
[----:B------:R-:W-:Y:S05]  /*e550*/  BRA `(.L_x_288) ;  /* 0xfffffff800c47947 */ /* 0x000fea000383ffff */
.L_x_276:
[----:B0-----:R0:W1:Y:S02]  /*e560*/  SYNCS.PHASECHK.TRANS64.TRYWAIT P0, [R9+URZ], R4 ;  /* 0x00000004090075a7 */ /* 0x001064000800017f */
[----:B-1----:R-:W-:Y:S05]  /*e570*/  @!P0 NANOSLEEP.SYNCS 0x989680 ;  /* 0x009896800000895d */ /* 0x002fea0003900000 */
[----:B------:R-:W1:Y:S02]  /*e580*/  @!P0 SYNCS.PHASECHK.TRANS64 P0, [R9+URZ], R4 ;  /* 0x00000004090085a7 */ /* 0x000e64000800007f */
[----:B-1----:R-:W-:Y:S05]  /*e590*/  @!P0 BRA `(.L_x_276) ;  /* 0xfffffffc00f08947 */ /* 0x002fea000383ffff */
[----:B------:R-:W-:Y:S05]  /*e5a0*/  BRA `(.L_x_289) ;  /* 0xfffffff800d47947 */ /* 0x000fea000383ffff */
.L_x_277:
[----:B0-----:R0:W1:Y:S02]  /*e5b0*/  SYNCS.PHASECHK.TRANS64.TRYWAIT P0, [R6+URZ], R5 ;  /* 0x00000005060075a7 */ /* 0x001064000800017f */
[----:B-1----:R-:W-:Y:S05]  /*e5c0*/  @!P0 NANOSLEEP.SYNCS 0x989680 ;  /* 0x009896800000895d */ /* 0x002fea0003900000 */
[----:B------:R-:W1:Y:S02]  /*e5d0*/  @!P0 SYNCS.PHASECHK.TRANS64 P0, [R6+URZ], R5 ;  /* 0x00000005060085a7 */ /* 0x000e64000800007f */
[----:B-1----:R-:W-:Y:S05]  /*e5e0*/  @!P0 BRA `(.L_x_277) ;  /* 0xfffffffc00f08947 */ /* 0x002fea000383ffff */
[----:B------:R-:W-:Y:S05]  /*e5f0*/  BRA `(.L_x_290) ;  /* 0xfffffff800e47947 */ /* 0x000fea000383ffff */
.L_x_278:
[----:B0-----:R0:W1:Y:S02]  /*e600*/  SYNCS.PHASECHK.TRANS64.TRYWAIT P0, [R9+URZ], R4 ;  /* 0x00000004090075a7 */ /* 0x001064000800017f */
[----:B-1----:R-:W-:Y:S05]  /*e610*/  @!P0 NANOSLEEP.SYNCS 0x989680 ;  /* 0x009896800000895d */ /* 0x002fea0003900000 */
[----:B------:R-:W1:Y:S02]  /*e620*/  @!P0 SYNCS.PHASECHK.TRANS64 P0, [R9+URZ], R4 ;  /* 0x00000004090085a7 */ /* 0x000e64000800007f */
[----:B-1----:R-:W-:Y:S05]  /*e630*/  @!P0 BRA `(.L_x_278) ;  /* 0xfffffffc00f08947 */ /* 0x002fea000383ffff */
[----:B------:R-:W-:Y:S05]  /*e640*/  BRA `(.L_x_291) ;  /* 0xfffffff800f47947 */ /* 0x000fea000383ffff */
.L_x_279:
[----:B-1----:R1:W2:Y:S02]  /*e650*/  SYNCS.PHASECHK.TRANS64.TRYWAIT P0, [R6+URZ], R5 ;  /* 0x00000005060075a7 */ /* 0x0022a4000800017f */
[----:B--2---:R-:W-:Y:S05]  /*e660*/  @!P0 NANOSLEEP.SYNCS 0x989680 ;  /* 0x009896800000895d */ /* 0x004fea0003900000 */
[----:B------:R-:W2:Y:S02]  /*e670*/  @!P0 SYNCS.PHASECHK.TRANS64 P0, [R6+URZ], R5 ;  /* 0x00000005060085a7 */ /* 0x000ea4000800007f */
[----:B--2---:R-:W-:Y:S05]  /*e680*/  @!P0 BRA `(.L_x_279) ;  /* 0xfffffffc00f08947 */ /* 0x004fea000383ffff */
[----:B------:R-:W-:Y:S05]  /*e690*/  BRA `(.L_x_292) ;  /* 0xfffffff800fc7947 */ /* 0x000fea000383ffff */
.L_x_293:
[----:B------:R-:W-:-:S00]  /*e6a0*/  BRA `(.L_x_293) ;  /* 0xfffffffc00fc7947 */ /* 0x000fc0000383ffff */
[----:B------:R-:W-:-:S00]  /*e6b0*/  NOP ;  /* 0x0000000000007918 */ /* 0x000fc00000000000 */
        /* <DEDUP_REMOVED lines=12> */
.L_x_294:


//--------------------- .nv.global.init           --------------------------
	.section	.nv.global.init,"aw",@progbits
.nv.global.init:
	.type		$str$22,@object
	.size		$str$22,($str$23 - $str$22)
$str$22:
        /*0000*/ 	.byte	0x6b, 0x5f, 0x74, 0x69, 0x6c, 0x65, 0x5f, 0x63, 0x6f, 0x75, 0x6e, 0x74, 0x20, 0x3e, 0x3d, 0x20
        /*0010*/ 	.byte	0x31, 0x00
	.type		$str$23,@object
	.size		$str$23,(__unnamed_1 - $str$23)
$str$23:
        /*0012*/ 	.byte	0x2f, 0x74, 0x6d, 0x70, 0x2f, 0x63, 0x75, 0x74, 0x6c, 0x61, 0x73, 0x73, 0x5f, 0x73, 0x77, 0x65
        /*0022*/ 	.byte	0x65, 0x70, 0x5f, 0x73, 0x72, 0x63, 0x2f, 0x69, 0x6e, 0x63, 0x6c, 0x75, 0x64, 0x65, 0x2f, 0x63
        /*0032*/ 	.byte	0x75, 0x74, 0x6c, 0x61, 0x73, 0x73, 0x2f, 0x67, 0x65, 0x6d, 0x6d, 0x2f, 0x63, 0x6f, 0x6c, 0x6c
        /*0042*/ 	.byte	0x65, 0x63, 0x74, 0x69, 0x76, 0x65, 0x2f, 0x73, 0x6d, 0x39, 0x30, 0x5f, 0x6d, 0x6d, 0x61, 0x5f
        /*0052*/ 	.byte	0x74, 0x6d, 0x61, 0x5f, 0x67, 0x6d, 0x6d, 0x61, 0x5f, 0x73, 0x73, 0x5f, 0x77, 0x61, 0x72, 0x70
        /*0062*/ 	.byte	0x73, 0x70, 0x65, 0x63, 0x69, 0x61, 0x6c, 0x69, 0x7a, 0x65, 0x64, 0x2e, 0x68, 0x70, 0x70, 0x00
	.type		__unnamed_1,@object
	.size		__unnamed_1,(.L_0 - __unnamed_1)
__unnamed_1:
        /*0072*/ 	.byte	0x76, 0x6f, 0x69, 0x64, 0x20, 0x63, 0x75, 0x74, 0x6c, 0x61, 0x73, 0x73, 0x3a, 0x3a, 0x67, 0x65
        /* <DEDUP_REMOVED lines=179> */
        /*0bb2*/ 	.byte	0x69, 0x64, 0x65, 0x6e, 0x74, 0x69, 0x74, 0x79, 0x5d, 0x00
.L_0:


//--------------------- .nv.shared._ZN7cutlass13device_kernelINS_4gemm6kernel13GemmUniversalIN4cute5tupleIJiiiiEEENS1_10collective13CollectiveMmaINS1_34MainloopSm90TmaGmmaWarpSpecializedILi6ENS5_IJNS4_1CILi1EEESB_SB_EEENS1_35KernelTmaWarpSpecializedCooperativeEEENS5_IJNSA_ILi512EEENSA_ILi64EEENSA_ILi32EEEEEENS_6half_tENS5_IJlSB_lEEESJ_SK_NS4_8TiledMMAINS4_8MMA_AtomIJNS4_4SM904GMMA25MMA_64x64x16_F32F16F16_SSILNSO_5MajorE0ELSQ_0ELNSO_7ScaleInE1ELSR_1EEEEEENS4_6LayoutINS5_IJNSA_ILi2EEESB_SB_EEENS5_IJSB_NSA_ILi0EEESX_EEEEENS5_IJNS4_10UnderscoreES10_S10_EEEEENS4_13SM90_TMA_LOADENS4_14ComposedLayoutINS4_7SwizzleILi2ELi4ELi3EEENS4_18smem_ptr_flag_bitsILi16EEENSU_INS5_IJNSA_ILi8EEESH_EEENS5_IJSH_SB_EEEEEEEvNS4_8identityES13_S1D_vS1E_EENS_8epilogue10collective6detail29Sm90TmaWarpSpecializedAdapterINS1H_15DefaultEpilogueISJ_SK_SK_NS1G_6thread17LinearCombinationISJ_Li1EffLNS1L_9ScaleType4KindE0ELNS_15FloatRoundStyleE2ESJ_EENS1_15EpilogueDefaultEEEEEvvEEEEvNT_6ParamsE --------------------------
	.section	.nv.shared._ZN7cutlass13device_kernelINS_4gemm6kernel13GemmUniversalIN4cute5tupleIJiiiiEEENS1_10collective13CollectiveMmaINS1_34MainloopSm90TmaGmmaWarpSpecializedILi6ENS5_IJNS4_1CILi1EEESB_SB_EEENS1_35KernelTmaWarpSpecializedCooperativeEEENS5_IJNSA_ILi512EEENSA_ILi64EEENSA_ILi32EEEEEENS_6half_tENS5_IJlSB_lEEESJ_SK_NS4_8TiledMMAINS4_8MMA_AtomIJNS4_4SM904GMMA25MMA_64x64x16_F32F16F16_SSILNSO_5MajorE0ELSQ_0ELNSO_7ScaleInE1ELSR_1EEEEEENS4_6LayoutINS5_IJNSA_ILi2EEESB_SB_EEENS5_IJSB_NSA_ILi0EEESX_EEEEENS5_IJNS4_10UnderscoreES10_S10_EEEEENS4_13SM90_TMA_LOADENS4_14ComposedLayoutINS4_7SwizzleILi2ELi4ELi3EEENS4_18smem_ptr_flag_bitsILi16EEENSU_INS5_IJNSA_ILi8EEESH_EEENS5_IJSH_SB_EEEEEEEvNS4_8identityES13_S1D_vS1E_EENS_8epilogue10collective6detail29Sm90TmaWarpSpecializedAdapterINS1H_15DefaultEpilogueISJ_SK_SK_NS1G_6thread17LinearCombinationISJ_Li1EffLNS1L_9ScaleType4KindE0ELNS_15FloatRoundStyleE2ESJ_EENS1_15EpilogueDefaultEEEEEvvEEEEvNT_6ParamsE,"aw",@nobits
	.sectionflags	@""
	.align	16
	.zero		1024


//--------------------- .nv.shared.reserved.0     --------------------------
	.section	.nv.shared.reserved.0,"aw",@nobits
	.weak		__nv_reservedSMEM_offset_0_alias
	.size		__nv_reservedSMEM_offset_0_alias, 0, 0
	.other		__nv_reservedSMEM_offset_0_alias,@"STO_CUDA_RESERVED_SHARED STV_DEFAULT"
__nv_reservedSMEM_offset_0_alias:
	.zero		0


//--------------------- .nv.global                --------------------------
	.section	.nv.global,"aw",@nobits
.nv.global:
	.type		_ZN39_INTERNAL_6301ec91_4_k_cu_34d9417b_77894cute1_E,@object
	.size		_ZN39_INTERNAL_6301ec91_4_k_cu_34d9417b_77894cute1_E,(_ZN39_INTERNAL_6301ec91_4_k_cu_34d9417b_77894cuda3std3__45__cpo6cbeginE - _ZN39_INTERNAL_6301ec91_4_k_cu_34d9417b_77894cute1_E)
_ZN39_INTERNAL_6301ec91_4_k_cu_34d9417b_77894cute1_E:
	.zero		1
	.type		_ZN39_INTERNAL_6301ec91_4_k_cu_34d9417b_77894cuda3std3__45__cpo6cbeginE,@object
	.size		_ZN39_INTERNAL_6301ec91_4_k_cu_34d9417b_77894cuda3std3__45__cpo6cbeginE,(_ZN39_INTERNAL_6301ec91_4_k_cu_34d9417b_77894cuda3std3__48in_placeE - _ZN39_INTERNAL_6301ec91_4_k_cu_34d9417b_77894cuda3std3__45__cpo6cbeginE)
_ZN39_INTERNAL_6301ec91_4_k_cu_34d9417b_77894cuda3std3__45__cpo6cbeginE:
	.zero		1
	.type		_ZN39_INTERNAL_6301ec91_4_k_cu_34d9417b_77894cuda3std3__48in_placeE,@object
	.size		_ZN39_INTERNAL_6301ec91_4_k_cu_34d9417b_77894cuda3std3__48in_placeE,(_ZN39_INTERNAL_6301ec91_4_k_cu_34d9417b_77894cuda3std6ranges3__45__cpo9iter_moveE - _ZN39_INTERNAL_6301ec91_4_k_cu_34d9417b_77894cuda3std3__48in_placeE)
_ZN39_INTERNAL_6301ec91_4_k_cu_34d9417b_77894cuda3std3__48in_placeE:
	.zero		1
	.type		_ZN39_INTERNAL_6301ec91_4_k_cu_34d9417b_77894cuda3std6ranges3__45__cpo9iter_moveE,@object
	.size		_ZN39_INTERNAL_6301ec91_4_k_cu_34d9417b_77894cuda3std6ranges3__45__cpo9iter_moveE,(_ZN39_INTERNAL_6301ec91_4_k_cu_34d9417b_77894cuda3std3__45__cpo5beginE - _ZN39_INTERNAL_6301ec91_4_k_cu_34d9417b_77894cuda3std6ranges3__45__cpo9iter_moveE)
_ZN39_INTERNAL_6301ec91_4_k_cu_34d9417b_77894cuda3std6ranges3__45__cpo9iter_moveE:
	.zero		1
	.type		_ZN39_INTERNAL_6301ec91_4_k_cu_34d9417b_77894cuda3std3__45__cpo5beginE,@object
	.size		_ZN39_INTERNAL_6301ec91_4_k_cu_34d9417b_77894cuda3std3__45__cpo5beginE,(_ZN39_INTERNAL_6301ec91_4_k_cu_34d9417b_77894cuda3std3__441_GLOBAL__N__6301ec91_4_k_cu_34d9417b_77896ignoreE - _ZN39_INTERNAL_6301ec91_4_k_cu_34d9417b_77894cuda3std3__45__cpo5beginE)
_ZN39_INTERNAL_6301ec91_4_k_cu_34d9417b_77894cuda3std3__45__cpo5beginE:
	.zero		1
	.type		_ZN39_INTERNAL_6301ec91_4_k_cu_34d9417b_77894cuda3std3__441_GLOBAL__N__6301ec91_4_k_cu_34d9417b_77896ignoreE,@object
	.size		_ZN39_INTERNAL_6301ec91_4_k_cu_34d9417b_77894cuda3std3__441_GLOBAL__N__6301ec91_4_k_cu_34d9417b_77896ignoreE,(_ZN39_INTERNAL_6301ec91_4_k_cu_34d9417b_77894cute7productE - _ZN39_INTERNAL_6301ec91_4_k_cu_34d9417b_77894cuda3std3__441_GLOBAL__N__6301ec91_4_k_cu_34d9417b_77896ignoreE)
_ZN39_INTERNAL_6301ec91_4_k_cu_34d9417b_77894cuda3std3__441_GLOBAL__N__6301ec91_4_k_cu_34d9417b_77896ignoreE:
	.zero		1
	.type		_ZN39_INTERNAL_6301ec91_4_k_cu_34d9417b_77894cute7productE,@object
	.size		_ZN39_INTERNAL_6301ec91_4_k_cu_34d9417b_77894cute7productE,(_ZN39_INTERNAL_6301ec91_4_k_cu_34d9417b_77894cuda3std3__45__cpo3endE - _ZN39_INTERNAL_6301ec91_4_k_cu_34d9417b_77894cute7productE)
_ZN39_INTERNAL_6301ec91_4_k_cu_34d9417b_77894cute7productE:
	.zero		1
	.type		_ZN39_INTERNAL_6301ec91_4_k_cu_34d9417b_77894cuda3std3__45__cpo3endE,@object
	.size		_ZN39_INTERNAL_6301ec91_4_k_cu_34d9417b_77894cuda3std3__45__cpo3endE,(_ZN39_INTERNAL_6301ec91_4_k_cu_34d9417b_77894cuda3std3__419piecewise_constructE - _ZN39_INTERNAL_6301ec91_4_k_cu_34d9417b_77894cuda3std3__45__cpo3endE)
_ZN39_INTERNAL_6301ec91_4_k_cu_34d9417b_77894cuda3std3__45__cpo3endE:
	.zero		1
	.type		_ZN39_INTERNAL_6301ec91_4_k_cu_34d9417b_77894cuda3std3__419piecewise_constructE,@object
	.size		_ZN39_INTERNAL_6301ec91_4_k_cu_34d9417b_77894cuda3std3__419piecewise_constructE,(_ZN39_INTERNAL_6301ec91_4_k_cu_34d9417b_77894cuda3std3__45__cpo4cendE - _ZN39_INTERNAL_6301ec91_4_k_cu_34d9417b_77894cuda3std3__419piecewise_constructE)
_ZN39_INTERNAL_6301ec91_4_k_cu_34d9417b_77894cuda3std3__419piecewise_constructE:
	.zero		1
	.type		_ZN39_INTERNAL_6301ec91_4_k_cu_34d9417b_77894cuda3std3__45__cpo4cendE,@object
	.size		_ZN39_INTERNAL_6301ec91_4_k_cu_34d9417b_77894cuda3std3__45__cpo4cendE,(_ZN39_INTERNAL_6301ec91_4_k_cu_34d9417b_77894cuda3std6ranges3__45__cpo4swapE - _ZN39_INTERNAL_6301ec91_4_k_cu_34d9417b_77894cuda3std3__45__cpo4cendE)
_ZN39_INTERNAL_6301ec91_4_k_cu_34d9417b_77894cuda3std3__45__cpo4cendE:
	.zero		1
	.type		_ZN39_INTERNAL_6301ec91_4_k_cu_34d9417b_77894cuda3std6ranges3__45__cpo4swapE,@object
	.size		_ZN39_INTERNAL_6301ec91_4_k_cu_34d9417b_77894cuda3std6ranges3__45__cpo4swapE,(.L_8 - _ZN39_INTERNAL_6301ec91_4_k_cu_34d9417b_77894cuda3std6ranges3__45__cpo4swapE)
_ZN39_INTERNAL_6301ec91_4_k_cu_34d9417b_77894cuda3std6ranges3__45__cpo4swapE:
	.zero		1
.L_8:


//--------------------- .nv.constant0._ZN7cutlass13device_kernelINS_4gemm6kernel13GemmUniversalIN4cute5tupleIJiiiiEEENS1_10collective13CollectiveMmaINS1_34MainloopSm90TmaGmmaWarpSpecializedILi6ENS5_IJNS4_1CILi1EEESB_SB_EEENS1_35KernelTmaWarpSpecializedCooperativeEEENS5_IJNSA_ILi512EEENSA_ILi64EEENSA_ILi32EEEEEENS_6half_tENS5_IJlSB_lEEESJ_SK_NS4_8TiledMMAINS4_8MMA_AtomIJNS4_4SM904GMMA25MMA_64x64x16_F32F16F16_SSILNSO_5MajorE0ELSQ_0ELNSO_7ScaleInE1ELSR_1EEEEEENS4_6LayoutINS5_IJNSA_ILi2EEESB_SB_EEENS5_IJSB_NSA_ILi0EEESX_EEEEENS5_IJNS4_10UnderscoreES10_S10_EEEEENS4_13SM90_TMA_LOADENS4_14ComposedLayoutINS4_7SwizzleILi2ELi4ELi3EEENS4_18smem_ptr_flag_bitsILi16EEENSU_INS5_IJNSA_ILi8EEESH_EEENS5_IJSH_SB_EEEEEEEvNS4_8identityES13_S1D_vS1E_EENS_8epilogue10collective6detail29Sm90TmaWarpSpecializedAdapterINS1H_15DefaultEpilogueISJ_SK_SK_NS1G_6thread17LinearCombinationISJ_Li1EffLNS1L_9ScaleType4KindE0ELNS_15FloatRoundStyleE2ESJ_EENS1_15EpilogueDefaultEEEEEvvEEEEvNT_6ParamsE --------------------------
	.section	.nv.constant0._ZN7cutlass13device_kernelINS_4gemm6kernel13GemmUniversalIN4cute5tupleIJiiiiEEENS1_10collective13CollectiveMmaINS1_34MainloopSm90TmaGmmaWarpSpecializedILi6ENS5_IJNS4_1CILi1EEESB_SB_EEENS1_35KernelTmaWarpSpecializedCooperativeEEENS5_IJNSA_ILi512EEENSA_ILi64EEENSA_ILi32EEEEEENS_6half_tENS5_IJlSB_lEEESJ_SK_NS4_8TiledMMAINS4_8MMA_AtomIJNS4_4SM904GMMA25MMA_64x64x16_F32F16F16_SSILNSO_5MajorE0ELSQ_0ELNSO_7ScaleInE1ELSR_1EEEEEENS4_6LayoutINS5_IJNSA_ILi2EEESB_SB_EEENS5_IJSB_NSA_ILi0EEESX_EEEEENS5_IJNS4_10UnderscoreES10_S10_EEEEENS4_13SM90_TMA_LOADENS4_14ComposedLayoutINS4_7SwizzleILi2ELi4ELi3EEENS4_18smem_ptr_flag_bitsILi16EEENSU_INS5_IJNSA_ILi8EEESH_EEENS5_IJSH_SB_EEEEEEEvNS4_8identityES13_S1D_vS1E_EENS_8epilogue10collective6detail29Sm90TmaWarpSpecializedAdapterINS1H_15DefaultEpilogueISJ_SK_SK_NS1G_6thread17LinearCombinationISJ_Li1EffLNS1L_9ScaleType4KindE0ELNS_15FloatRoundStyleE2ESJ_EENS1_15EpilogueDefaultEEEEEvvEEEEvNT_6ParamsE,"a",@progbits
	.sectionflags	@""
	.align	4
.nv.constant0._ZN7cutlass13device_kernelINS_4gemm6kernel13GemmUniversalIN4cute5tupleIJiiiiEEENS1_10collective13CollectiveMmaINS1_34MainloopSm90TmaGmmaWarpSpecializedILi6ENS5_IJNS4_1CILi1EEESB_SB_EEENS1_35KernelTmaWarpSpecializedCooperativeEEENS5_IJNSA_ILi512EEENSA_ILi64EEENSA_ILi32EEEEEENS_6half_tENS5_IJlSB_lEEESJ_SK_NS4_8TiledMMAINS4_8MMA_AtomIJNS4_4SM904GMMA25MMA_64x64x16_F32F16F16_SSILNSO_5MajorE0ELSQ_0ELNSO_7ScaleInE1ELSR_1EEEEEENS4_6LayoutINS5_IJNSA_ILi2EEESB_SB_EEENS5_IJSB_NSA_ILi0EEESX_EEEEENS5_IJNS4_10UnderscoreES10_S10_EEEEENS4_13SM90_TMA_LOADENS4_14ComposedLayoutINS4_7SwizzleILi2ELi4ELi3EEENS4_18smem_ptr_flag_bitsILi16EEENSU_INS5_IJNSA_ILi8EEESH_EEENS5_IJSH_SB_EEEEEEEvNS4_8identityES13_S1D_vS1E_EENS_8epilogue10collective6detail29Sm90TmaWarpSpecializedAdapterINS1H_15DefaultEpilogueISJ_SK_SK_NS1G_6thread17LinearCombinationISJ_Li1EffLNS1L_9ScaleType4KindE0ELNS_15FloatRoundStyleE2ESJ_EENS1_15EpilogueDefaultEEEEEvvEEEEvNT_6ParamsE:
	.zero		1664


//--------------------- SYMBOLS --------------------------

	.type		.nv.reservedSmem.offset0,@object
	.size		.nv.reservedSmem.offset0,0x4
	.type		__assertfail,@function
